def gluon_tcgen05(
    a_ptr,
    b_ptr,
    c_ptr,
    M,
    N,
    K,
    stride_am,
    stride_bk,
    stride_cm,
    BLOCK_M: gl.constexpr,
    BLOCK_N: gl.constexpr,
    BLOCK_K: gl.constexpr,
    DTYPE: gl.constexpr,
    A_LAYOUT: gl.constexpr,
    B_LAYOUT: gl.constexpr,
    C_LAYOUT: gl.constexpr,
    B_SHAPE: gl.constexpr,
    TMEM_LAYOUT: gl.constexpr,
    TMEM_REG: gl.constexpr,
    TRANS_B: gl.constexpr,
    NUM_BUFFERS: gl.constexpr,
):
    a_desc = tma.make_tensor_descriptor(
        a_ptr, [M, K], [stride_am, 1], [BLOCK_M, BLOCK_K], A_LAYOUT
    )
    b_desc = tma.make_tensor_descriptor(
        b_ptr,
        [N, K] if TRANS_B else [K, N],
        [stride_bk, 1],
        B_SHAPE,
        B_LAYOUT,
    )
    c_desc = tma.make_tensor_descriptor(
        c_ptr, [M, N], [stride_cm, 1], [BLOCK_M, BLOCK_N], C_LAYOUT
    )

    a_bufs = gl.allocate_shared_memory(
        DTYPE, [NUM_BUFFERS, BLOCK_M, BLOCK_K], A_LAYOUT
    )
    b_bufs = gl.allocate_shared_memory(DTYPE, [NUM_BUFFERS] + B_SHAPE, B_LAYOUT)

    pid_m = gl.program_id(0)
    pid_n = gl.program_id(1)
    off_m = pid_m * BLOCK_M
    off_n = pid_n * BLOCK_N

    tma_bars = gl.allocate_shared_memory(
        gl.int64, [NUM_BUFFERS, 1], mbarrier.MBarrierLayout()
    )
    mma_bars = gl.allocate_shared_memory(
        gl.int64, [NUM_BUFFERS, 1], mbarrier.MBarrierLayout()
    )
    for i in gl.static_range(NUM_BUFFERS):
        mbarrier.init(tma_bars.index(i), count=1)
        mbarrier.init(mma_bars.index(i), count=1)

    acc_tmem = allocate_tensor_memory(gl.float32, [BLOCK_M, BLOCK_N], TMEM_LAYOUT)
    idx = 0
    phase = 0
    use_acc = False
    for k in range(0, K, BLOCK_K):
        a = a_bufs.index(idx)
        b = b_bufs.index(idx)
        tma_bar = tma_bars.index(idx)
        mma_bar = mma_bars.index(idx)
        mbarrier.expect(
            tma_bar, a_desc.block_type.nbytes + b_desc.block_type.nbytes
        )
        tma.async_copy_global_to_shared(a_desc, [off_m, k], tma_bar, a)
        tma.async_copy_global_to_shared(
            b_desc, [off_n, k] if TRANS_B else [k, off_n], tma_bar, b
        )
        mbarrier.wait(tma_bar, phase=phase)

        if TRANS_B:
            b = b.permute((1, 0))
        tcgen05_mma(a, b, acc_tmem, use_acc=use_acc)
        tcgen05_commit(mma_bar)
        mbarrier.wait(mma_bar, phase=phase)
        use_acc = True

        idx += 1
        if idx == NUM_BUFFERS:
            idx = 0
            phase ^= 1

    for i in gl.static_range(NUM_BUFFERS):
        mbarrier.invalidate(tma_bars.index(i))
        mbarrier.invalidate(mma_bars.index(i))

    acc = acc_tmem.load(TMEM_REG)
    c_smem = gl.allocate_shared_memory(DTYPE, [BLOCK_M, BLOCK_N], C_LAYOUT)
    c_smem.store(acc.to(DTYPE))
    fence_async_shared()
    tma.async_copy_shared_to_global(c_desc, [off_m, off_n], c_smem)
    tma.store_wait(pendings=0)

# config = {"BLOCK_K": 64, "BLOCK_M": 64, "BLOCK_N": 256, "arch": "sm_100", "dtype": "fp16", "num_buffers": 2, "num_warps": 4, "trans_b": 1}
# arch = sm_100


// ===== COMPILED SASS (sm_100a) =====

	.target	sm_100a

	.elftype	@"ET_EXEC"


//--------------------- .note.nv.tkinfo           --------------------------
	.section	.note.nv.tkinfo,"",@"SHT_NOTE"
	.sectionflags	@"SHF_NOTE_NV_TKINFO"
	.tkinfo
        /*0018*/ 	.word	0x00000081
        /*0030*/ 	.string	""
        /*0030*/ 	.string	"ptxas-blackwell"
        /*0030*/ 	.string	"Cuda compilation tools, release 12.9, V12.9.86"
        /*0030*/ 	.string	"Build cuda_12.9.r12.9/compiler.36037853_0"
        /*0030*/ 	.string	"-v  -suppress-debug-info  -lineinfo  -arch sm_100a "



//--------------------- .note.nv.cuver            --------------------------
	.section	.note.nv.cuver,"",@"SHT_NOTE"
	.sectionflags	@"SHF_NOTE_NV_CUVER"
        /*0018*/ 	.short	0x0001
        /*001a*/ 	.short	0x0064
        /*001c*/ 	.short	0x0001
        /*001e*/ 	.short	0x0000
        /*0020*/ 	.short	0x0001
        /*0022*/ 	.short	0x0000


//--------------------- .nv.info                  --------------------------
	.section	.nv.info,"",@"SHT_CUDA_INFO"
	.align	4


	//----- nvinfo : EIATTR_REGCOUNT
	.align		4
        /*0000*/ 	.byte	0x04, 0x2f
        /*0002*/ 	.short	(.L_4 - .L_3)
	.align		4
.L_3:
        /*0004*/ 	.word	index@(gluon_tcgen05)
        /*0008*/ 	.word	0x00000088


	//----- nvinfo : EIATTR_FRAME_SIZE
	.align		4
.L_4:
        /*000c*/ 	.byte	0x04, 0x11
        /*000e*/ 	.short	(.L_6 - .L_5)
	.align		4
.L_5:
        /*0010*/ 	.word	index@($__internal_2_$__cuda_sm10x_tcgen05_guardrail_trap_unallocated_columns_being_dealloced)
        /*0014*/ 	.word	0x00000000


	//----- nvinfo : EIATTR_FRAME_SIZE
	.align		4
.L_6:
        /*0018*/ 	.byte	0x04, 0x11
        /*001a*/ 	.short	(.L_8 - .L_7)
	.align		4
.L_7:
        /*001c*/ 	.word	index@($__internal_1_$__cuda_sm10x_tcgen05_guardrail_trap_phase_invalid_during_alloc)
        /*0020*/ 	.word	0x00000000


	//----- nvinfo : EIATTR_FRAME_SIZE
	.align		4
.L_8:
        /*0024*/ 	.byte	0x04, 0x11
        /*0026*/ 	.short	(.L_10 - .L_9)
	.align		4
.L_9:
        /*0028*/ 	.word	index@($__internal_0_$__cuda_sm10x_tcgen05_guardrail_trap_col_being_dealloced_not_returned_by_alloc)
        /*002c*/ 	.word	0x00000000


	//----- nvinfo : EIATTR_FRAME_SIZE
	.align		4
.L_10:
        /*0030*/ 	.byte	0x04, 0x11
        /*0032*/ 	.short	(.L_12 - .L_11)
	.align		4
.L_11:
        /*0034*/ 	.word	index@(gluon_tcgen05)
        /*0038*/ 	.word	0x00000000


	//----- nvinfo : EIATTR_MIN_STACK_SIZE
	.align		4
.L_12:
        /*003c*/ 	.byte	0x04, 0x12
        /*003e*/ 	.short	(.L_14 - .L_13)
	.align		4
.L_13:
        /*0040*/ 	.word	index@(gluon_tcgen05)
        /*0044*/ 	.word	0x00000000
.L_14:


//--------------------- .nv.info.gluon_tcgen05    --------------------------
	.section	.nv.info.gluon_tcgen05,"",@"SHT_CUDA_INFO"
	.sectionflags	@""
	.align	4


	//----- nvinfo : EIATTR_CUDA_API_VERSION
	.align		4
        /*0000*/ 	.byte	0x04, 0x37
        /*0002*/ 	.short	(.L_16 - .L_15)
.L_15:
        /*0004*/ 	.word	0x00000081


	//----- nvinfo : EIATTR_KPARAM_INFO
	.align		4
.L_16:
        /*0008*/ 	.byte	0x04, 0x17
        /*000a*/ 	.short	(.L_18 - .L_17)
.L_17:
        /*000c*/ 	.word	0x00000000
        /*0010*/ 	.short	0x000a
        /*0012*/ 	.short	0x0048
        /*0014*/ 	.byte	0x00, 0xf4, 0x21, 0x00


	//----- nvinfo : EIATTR_KPARAM_INFO
	.align		4
.L_18:
        /*0018*/ 	.byte	0x04, 0x17
        /*001a*/ 	.short	(.L_20 - .L_19)
.L_19:
        /*001c*/ 	.word	0x00000000
        /*0020*/ 	.short	0x0009
        /*0022*/ 	.short	0x0040
        /*0024*/ 	.byte	0x00, 0xf4, 0x21, 0x00


	//----- nvinfo : EIATTR_KPARAM_INFO
	.align		4
.L_20:
        /*0028*/ 	.byte	0x04, 0x17
        /*002a*/ 	.short	(.L_22 - .L_21)
.L_21:
        /*002c*/ 	.word	0x00000000
        /*0030*/ 	.short	0x0008
        /*0032*/ 	.short	0x0038
        /*0034*/ 	.byte	0x00, 0xf0, 0x21, 0x00


	//----- nvinfo : EIATTR_KPARAM_INFO
	.align		4
.L_22:
        /*0038*/ 	.byte	0x04, 0x17
        /*003a*/ 	.short	(.L_24 - .L_23)
.L_23:
        /*003c*/ 	.word	0x00000000
        /*0040*/ 	.short	0x0007
        /*0042*/ 	.short	0x0030
        /*0044*/ 	.byte	0x00, 0xf0, 0x21, 0x00


	//----- nvinfo : EIATTR_KPARAM_INFO
	.align		4
.L_24:
        /*0048*/ 	.byte	0x04, 0x17
        /*004a*/ 	.short	(.L_26 - .L_25)
.L_25:
        /*004c*/ 	.word	0x00000000
        /*0050*/ 	.short	0x0006
        /*0052*/ 	.short	0x0028
        /*0054*/ 	.byte	0x00, 0xf0, 0x21, 0x00


	//----- nvinfo : EIATTR_KPARAM_INFO
	.align		4
.L_26:
        /*0058*/ 	.byte	0x04, 0x17
        /*005a*/ 	.short	(.L_28 - .L_27)
.L_27:
        /*005c*/ 	.word	0x00000000
        /*0060*/ 	.short	0x0005
        /*0062*/ 	.short	0x0020
        /*0064*/ 	.byte	0x00, 0xf0, 0x11, 0x00


	//----- nvinfo : EIATTR_KPARAM_INFO
	.align		4
.L_28:
        /*0068*/ 	.byte	0x04, 0x17
        /*006a*/ 	.short	(.L_30 - .L_29)
.L_29:
        /*006c*/ 	.word	0x00000000
        /*0070*/ 	.short	0x0004
        /*0072*/ 	.short	0x001c
        /*0074*/ 	.byte	0x00, 0xf0, 0x11, 0x00


	//----- nvinfo : EIATTR_KPARAM_INFO
	.align		4
.L_30:
        /*0078*/ 	.byte	0x04, 0x17
        /*007a*/ 	.short	(.L_32 - .L_31)
.L_31:
        /*007c*/ 	.word	0x00000000
        /*0080*/ 	.short	0x0003
        /*0082*/ 	.short	0x0018
        /*0084*/ 	.byte	0x00, 0xf0, 0x11, 0x00


	//----- nvinfo : EIATTR_KPARAM_INFO
	.align		4
.L_32:
        /*0088*/ 	.byte	0x04, 0x17
        /*008a*/ 	.short	(.L_34 - .L_33)
.L_33:
        /*008c*/ 	.word	0x00000000
        /*0090*/ 	.short	0x0002
        /*0092*/ 	.short	0x0010
        /*0094*/ 	.byte	0x00, 0xf4, 0x21, 0x00


	//----- nvinfo : EIATTR_KPARAM_INFO
	.align		4
.L_34:
        /*0098*/ 	.byte	0x04, 0x17
        /*009a*/ 	.short	(.L_36 - .L_35)
.L_35:
        /*009c*/ 	.word	0x00000000
        /*00a0*/ 	.short	0x0001
        /*00a2*/ 	.short	0x0008
        /*00a4*/ 	.byte	0x00, 0xf4, 0x21, 0x00


	//----- nvinfo : EIATTR_KPARAM_INFO
	.align		4
.L_36:
        /*00a8*/ 	.byte	0x04, 0x17
        /*00aa*/ 	.short	(.L_38 - .L_37)
.L_37:
        /*00ac*/ 	.word	0x00000000
        /*00b0*/ 	.short	0x0000
        /*00b2*/ 	.short	0x0000
        /*00b4*/ 	.byte	0x00, 0xf4, 0x21, 0x00


	//----- nvinfo : EIATTR_AT_ENTRY_FRAGMENTS
	.align		4
.L_38:
        /*00b8*/ 	.byte	0x04, 0x4f
        /*00ba*/ 	.short	(.L_40 - .L_39)


	//   ....[0]....
.L_39:
        /*00bc*/ 	.word	0x00000004


	//----- nvinfo : EIATTR_RESERVED_SMEM_USED
	.align		4
.L_40:
        /*00c0*/ 	.byte	0x01, 0x41
	.zero		2


	//----- nvinfo : EIATTR_SPARSE_MMA_MASK
	.align		4
        /*00c4*/ 	.byte	0x03, 0x50
        /*00c6*/ 	.short	0x0000


	//----- nvinfo : EIATTR_TCGEN05_1CTA_USED
	.align		4
        /*00c8*/ 	.byte	0x01, 0x51
	.zero		2


	//----- nvinfo : EIATTR_MAXREG_COUNT
	.align		4
        /*00cc*/ 	.byte	0x03, 0x1b
        /*00ce*/ 	.short	0x00ff


	//----- nvinfo : EIATTR_NUM_BARRIERS
	.align		4
        /*00d0*/ 	.byte	0x02, 0x4c
        /*00d2*/ 	.byte	0x01
	.zero		1


	//----- nvinfo : EIATTR_INT_WARP_WIDE_INSTR_OFFSETS
	.align		4
        /*00d4*/ 	.byte	0x04, 0x31
        /*00d6*/ 	.short	(.L_42 - .L_41)


	//   ....[0]....
.L_41:
        /*00d8*/ 	.word	0x00001770


	//   ....[1]....
        /*00dc*/ 	.word	0x00001790


	//   ....[2]....
        /*00e0*/ 	.word	0x00001820


	//   ....[3]....
        /*00e4*/ 	.word	0x000019e0


	//   ....[4]....
        /*00e8*/ 	.word	0x000019f0


	//   ....[5]....
        /*00ec*/ 	.word	0x00001a50


	//   ....[6]....
        /*00f0*/ 	.word	0x00001a60


	//   ....[7]....
        /*00f4*/ 	.word	0x00001d30


	//   ....[8]....
        /*00f8*/ 	.word	0x00001d40


	//   ....[9]....
        /*00fc*/ 	.word	0x00001ec0


	//   ....[10]....
        /*0100*/ 	.word	0x00001ef0


	//   ....[11]....
        /*0104*/ 	.word	0x00001f20


	//   ....[12]....
        /*0108*/ 	.word	0x00001f40


	//   ....[13]....
        /*010c*/ 	.word	0x00002240


	//   ....[14]....
        /*0110*/ 	.word	0x00002250


	//   ....[15]....
        /*0114*/ 	.word	0x00002c90


	//   ....[16]....
        /*0118*/ 	.word	0x00002ce0


	//----- nvinfo : EIATTR_COOP_GROUP_MASK_REGIDS
	.align		4
.L_42:
        /*011c*/ 	.byte	0x04, 0x29
        /*011e*/ 	.short	(.L_44 - .L_43)


	//   ....[0]....
.L_43:
        /*0120*/ 	.word	0xffffffff


	//   ....[1]....
        /*0124*/ 	.word	0xffffffff


	//   ....[2]....
        /*0128*/ 	.word	0xffffffff


	//   ....[3]....
        /*012c*/ 	.word	0xffffffff


	//   ....[4]....
        /*0130*/ 	.word	0xffffffff


	//   ....[5]....
        /*0134*/ 	.word	0xffffffff


	//   ....[6]....
        /*0138*/ 	.word	0xffffffff


	//   ....[7]....
        /*013c*/ 	.word	0xffffffff


	//   ....[8]....
        /*0140*/ 	.word	0xffffffff


	//   ....[9]....
        /*0144*/ 	.word	0xffffffff


	//----- nvinfo : EIATTR_COOP_GROUP_INSTR_OFFSETS
	.align		4
.L_44:
        /*0148*/ 	.byte	0x04, 0x28
        /*014a*/ 	.short	(.L_46 - .L_45)


	//   ....[0]....
.L_45:
        /*014c*/ 	.word	0x00000050


	//   ....[1]....
        /*0150*/ 	.word	0x00000310


	//   ....[2]....
        /*0154*/ 	.word	0x00000500


	//   ....[3]....
        /*0158*/ 	.word	0x000009a0


	//   ....[4]....
        /*015c*/ 	.word	0x00000ae0


	//   ....[5]....
        /*0160*/ 	.word	0x00000fe0


	//   ....[6]....
        /*0164*/ 	.word	0x00001120


	//   ....[7]....
        /*0168*/ 	.word	0x00001610


	//   ....[8]....
        /*016c*/ 	.word	0x00002b20


	//   ....[9]....
        /*0170*/ 	.word	0x00002d90


	//----- nvinfo : EIATTR_VRC_CTA_INIT_COUNT
	.align		4
.L_46:
        /*0174*/ 	.byte	0x02, 0x4a
        /*0176*/ 	.byte	0x80
	.zero		1


	//----- nvinfo : EIATTR_MBARRIER_INSTR_OFFSETS
	.align		4
        /*0178*/ 	.byte	0x04, 0x39
        /*017a*/ 	.short	(.L_48 - .L_47)


	//   ....[0]....
.L_47:
        /*017c*/ 	.word	0x00001840
        /*0180*/ 	.word	0x000000ff
        /*0184*/ 	.word	0x00014000
        /*0188*/ 	.short	0x0100
        /*018a*/ 	.byte	0x08
	.zero		1


	//   ....[1]....
        /*018c*/ 	.word	0x00001850
        /*0190*/ 	.word	0x000000ff
        /*0194*/ 	.word	0x00014010
        /*0198*/ 	.short	0x0100
        /*019a*/ 	.byte	0x08
	.zero		1


	//   ....[2]....
        /*019c*/ 	.word	0x00001900
        /*01a0*/ 	.word	0x000000ff
        /*01a4*/ 	.word	0x00014008
        /*01a8*/ 	.short	0x0100
        /*01aa*/ 	.byte	0x08
	.zero		1


	//   ....[3]....
        /*01ac*/ 	.word	0x00001910
        /*01b0*/ 	.word	0x000000ff
        /*01b4*/ 	.word	0x00014018
        /*01b8*/ 	.short	0x0100
        /*01ba*/ 	.byte	0x08
	.zero		1


	//   ....[4]....
        /*01bc*/ 	.word	0x00001af0
        /*01c0*/ 	.word	0x000000ff
        /*01c4*/ 	.word	0x00014000
        /*01c8*/ 	.short	0x010a
        /*01ca*/ 	.byte	0x08
	.zero		1


	//   ....[5]....
        /*01cc*/ 	.word	0x00001d90
        /*01d0*/ 	.word	0x000000ff
        /*01d4*/ 	.word	0x00014010
        /*01d8*/ 	.short	0x010a
        /*01da*/ 	.byte	0x08
	.zero		1


	//   ....[6]....
        /*01dc*/ 	.word	0x00001fc0
        /*01e0*/ 	.word	0x000000ff
        /*01e4*/ 	.word	0x00014000
        /*01e8*/ 	.short	0x010a
        /*01ea*/ 	.byte	0x1c
	.zero		1


	//   ....[7]....
        /*01ec*/ 	.word	0x00002290
        /*01f0*/ 	.word	0x000000ff
        /*01f4*/ 	.word	0x00014010
        /*01f8*/ 	.short	0x010a
        /*01fa*/ 	.byte	0x1c
	.zero		1


	//   ....[8]....
        /*01fc*/ 	.word	0x00002360
        /*0200*/ 	.word	0x000000ff
        /*0204*/ 	.word	0x00014000
        /*0208*/ 	.short	0x0108
        /*020a*/ 	.byte	0x08
	.zero		1


	//   ....[9]....
        /*020c*/ 	.word	0x00002370
        /*0210*/ 	.word	0x000000ff
        /*0214*/ 	.word	0x00014010
        /*0218*/ 	.short	0x0108
        /*021a*/ 	.byte	0x08
	.zero		1


	//   ....[10]....
        /*021c*/ 	.word	0x000023c0
        /*0220*/ 	.word	0x000000ff
        /*0224*/ 	.word	0x00014008
        /*0228*/ 	.short	0x0108
        /*022a*/ 	.byte	0x08
	.zero		1


	//   ....[11]....
        /*022c*/ 	.word	0x000023d0
        /*0230*/ 	.word	0x000000ff
        /*0234*/ 	.word	0x00014018
        /*0238*/ 	.short	0x0108
        /*023a*/ 	.byte	0x08
	.zero		1


	//   ....[12]....
        /*023c*/ 	.word	0x00002db0
        /*0240*/ 	.word	0x000000ff
        /*0244*/ 	.word	0x00014000
        /*0248*/ 	.short	0x010a
        /*024a*/ 	.byte	0x08
	.zero		1


	//   ....[13]....
        /*024c*/ 	.word	0x00002de0
        /*0250*/ 	.word	0x000000ff
        /*0254*/ 	.word	0x00014010
        /*0258*/ 	.short	0x010a
        /*025a*/ 	.byte	0x08
	.zero		1


	//   ....[14]....
        /*025c*/ 	.word	0x00002e10
        /*0260*/ 	.word	0x000000ff
        /*0264*/ 	.word	0x00014000
        /*0268*/ 	.short	0x010a
        /*026a*/ 	.byte	0x1c
	.zero		1


	//   ....[15]....
        /*026c*/ 	.word	0x00002e40
        /*0270*/ 	.word	0x000000ff
        /*0274*/ 	.word	0x00014010
        /*0278*/ 	.short	0x010a
        /*027a*/ 	.byte	0x1c
	.zero		1


	//----- nvinfo : EIATTR_NUM_MBARRIERS
	.align		4
.L_48:
        /*027c*/ 	.byte	0x03, 0x38
        /*027e*/ 	.short	0x0004


	//----- nvinfo : EIATTR_EXIT_INSTR_OFFSETS
	.align		4
        /*0280*/ 	.byte	0x04, 0x1c
        /*0282*/ 	.short	(.L_50 - .L_49)


	//   ....[0]....
.L_49:
        /*0284*/ 	.word	0x00002da0


	//----- nvinfo : EIATTR_REQNTID
	.align		4
.L_50:
        /*0288*/ 	.byte	0x04, 0x10
        /*028a*/ 	.short	(.L_52 - .L_51)
.L_51:
        /*028c*/ 	.word	0x00000080
        /*0290*/ 	.word	0x00000001
        /*0294*/ 	.word	0x00000001


	//----- nvinfo : EIATTR_CRS_STACK_SIZE
	.align		4
.L_52:
        /*0298*/ 	.byte	0x04, 0x1e
        /*029a*/ 	.short	(.L_54 - .L_53)
.L_53:
        /*029c*/ 	.word	0x00000000


	//----- nvinfo : EIATTR_CBANK_PARAM_SIZE
	.align		4
.L_54:
        /*02a0*/ 	.byte	0x03, 0x19
        /*02a2*/ 	.short	0x0050


	//----- nvinfo : EIATTR_PARAM_CBANK
	.align		4
        /*02a4*/ 	.byte	0x04, 0x0a
        /*02a6*/ 	.short	(.L_56 - .L_55)
	.align		4
.L_55:
        /*02a8*/ 	.word	index@(.nv.constant0.gluon_tcgen05)
        /*02ac*/ 	.short	0x0380
        /*02ae*/ 	.short	0x0050


	//----- nvinfo : EIATTR_SW_WAR
	.align		4
.L_56:
        /*02b0*/ 	.byte	0x04, 0x36
        /*02b2*/ 	.short	(.L_58 - .L_57)
.L_57:
        /*02b4*/ 	.word	0x00000008
.L_58:


//--------------------- .nv.compat                --------------------------
	.section	.nv.compat,"",@"SHT_CUDA_COMPAT_INFO"
	.align	4
        /*0000*/ 	.byte	0x02, 0x02, 0x02, 0x00, 0x02, 0x05, 0x05, 0x00, 0x02, 0x03, 0x03, 0x00, 0x02, 0x06, 0x01, 0x00


//--------------------- .nv.callgraph             --------------------------
	.section	.nv.callgraph,"",@"SHT_CUDA_CALLGRAPH"
	.align	4
	.sectionentsize	8
	.align		4
        /*0000*/ 	.word	0x00000000
	.align		4
        /*0004*/ 	.word	0xffffffff
	.align		4
        /*0008*/ 	.word	0x00000000
	.align		4
        /*000c*/ 	.word	0xfffffffe
	.align		4
        /*0010*/ 	.word	0x00000000
	.align		4
        /*0014*/ 	.word	0xfffffffd
	.align		4
        /*0018*/ 	.word	0x00000000
	.align		4
        /*001c*/ 	.word	0xfffffffc


//--------------------- .text.gluon_tcgen05       --------------------------
	.section	.text.gluon_tcgen05,"ax",@progbits
	.align	128
        .global         gluon_tcgen05
        .type           gluon_tcgen05,@function
        .size           gluon_tcgen05,(.L_x_77 - gluon_tcgen05)
        .other          gluon_tcgen05,@"STO_CUDA_ENTRY STV_DEFAULT"
gluon_tcgen05:
.text.gluon_tcgen05:
[----:B------:R-:W1:Y:S01]  /*0000*/  LDC R1, c[0x0][0x37c] ;  /* 0x0000df00ff017b82 */ /* 0x000e620000000800 */
[----:B------:R-:W2:Y:S02]  /*0010*/  S2R R0, SR_TID.X ;  /* 0x0000000000007919 */ /* 0x000ea40000002100 */
[----:B--2---:R-:W-:-:S13]  /*0020*/  ISETP.GE.U32.AND P2, PT, R0, 0x20, PT ;  /* 0x000000200000780c */ /* 0x004fda0003f46070 */
[----:B------:R-:W-:Y:S05]  /*0030*/  @P2 BRA `(.L_x_0) ;  /* 0x0000000000b82947 */ /* 0x000fea0003800000 */
[----:B------:R-:W2:Y:S01]  /*0040*/  S2UR UR6, SR_CgaCtaId ;  /* 0x00000000000679c3 */ /* 0x000ea20000008800 */
[----:B------:R-:W-:Y:S01]  /*0050*/  NOP ;  /* 0x0000000000007918 */ /* 0x000fe20000000000 */
[----:B------:R-:W-:Y:S02]  /*0060*/  UMOV UR4, 0x40 ;  /* 0x0000004000047882 */ /* 0x000fe40000000000 */
[----:B--2---:R-:W-:-:S09]  /*0070*/  ULEA UR4, UR6, UR4, 0x18 ;  /* 0x0000000406047291 */ /* 0x004fd2000f8ec0ff */
[----:B------:R-:W2:Y:S01]  /*0080*/  LDS.U8 R2, [UR4] ;  /* 0x00000004ff027984 */ /* 0x000ea20008000000 */
[----:B------:R-:W-:Y:S02]  /*0090*/  UMOV UR4, 0x400 ;  /* 0x0000040000047882 */ /* 0x000fe40000000000 */
[----:B------:R-:W-:Y:S01]  /*00a0*/  ULEA UR4, UR6, UR4, 0x18 ;  /* 0x0000000406047291 */ /* 0x000fe2000f8ec0ff */
[----:B--2---:R-:W-:-:S13]  /*00b0*/  ISETP.NE.AND P0, PT, R2, RZ, PT ;  /* 0x000000ff0200720c */ /* 0x004fda0003f05270 */
[----:B------:R-:W-:Y:S05]  /*00c0*/  @P0 BRA `(.L_x_1) ;  /* 0x00000000007c0947 */ /* 0x000fea0003800000 */
[----:B------:R-:W-:-:S13]  /*00d0*/  ELECT P0, URZ, PT ;  /* 0x0000000000ff782f */ /* 0x000fda0003800000 */
[----:B------:R-:W-:Y:S05]  /*00e0*/  @!P0 BRA `(.L_x_2) ;  /* 0x0000000000848947 */ /* 0x000fea0003800000 */
[----:B------:R-:W-:Y:S01]  /*00f0*/  UMOV UR5, 0x8 ;  /* 0x0000000800057882 */ /* 0x000fe20000000000 */
[----:B------:R-:W-:Y:S02]  /*0100*/  IMAD.MOV.U32 R5, RZ, RZ, 0x1 ;  /* 0x00000001ff057424 */ /* 0x000fe400078e00ff */
[----:B------:R-:W-:Y:S02]  /*0110*/  IMAD.MOV.U32 R3, RZ, RZ, 0xff ;  /* 0x000000ffff037424 */ /* 0x000fe400078e00ff */
[----:B------:R-:W-:Y:S04]  /*0120*/  DEPBAR.LE SB2, 0x36 ;  /* 0x0000ad800000791a */ /* 0x000fe80000000000 */
[----:B------:R-:W2:Y:S02]  /*0130*/  UTCATOMSWS.FIND_AND_SET.ALIGN UP0, UR5, UR5 ;  /* 0x00000005000575e3 */ /* 0x000ea40008000800 */
[----:B--2---:R-:W-:-:S04]  /*0140*/  PLOP3.LUT P0, PT, PT, PT, UP0, 0x80, 0x8 ;  /* 0x000000000008781c */ /* 0x004fc80003f0f008 */
[----:B------:R-:W-:-:S04]  /*0150*/  SEL R2, RZ, 0xffffffff, !P0 ;  /* 0xffffffffff027807 */ /* 0x000fc80004000000 */
[----:B------:R-:W-:Y:S01]  /*0160*/  ISETP.NE.AND P0, PT, R2, RZ, PT ;  /* 0x000000ff0200720c */ /* 0x000fe20003f05270 */
[----:B------:R-:W-:-:S12]  /*0170*/  IMAD.U32 R2, RZ, RZ, UR5 ;  /* 0x00000005ff027e24 */ /* 0x000fd8000f8e00ff */
[----:B------:R-:W-:Y:S05]  /*0180*/  @P0 BRA `(.L_x_3) ;  /* 0x0000000000240947 */ /* 0x000fea0003800000 */
.L_x_4:
[----:B------:R-:W-:Y:S05]  /*0190*/  NANOSLEEP 0x64 ;  /* 0x000000640000795d */ /* 0x000fea0003800000 */
[----:B------:R-:W-:-:S05]  /*01a0*/  UMOV UR5, 0x8 ;  /* 0x0000000800057882 */ /* 0x000fca0000000000 */
[----:B------:R-:W-:Y:S04]  /*01b0*/  DEPBAR.LE SB2, 0x36 ;  /* 0x0000ad800000791a */ /* 0x000fe80000000000 */
[----:B------:R-:W2:Y:S02]  /*01c0*/  UTCATOMSWS.FIND_AND_SET.ALIGN UP0, UR5, UR5 ;  /* 0x00000005000575e3 */ /* 0x000ea40008000800 */
[----:B--2---:R-:W-:-:S04]  /*01d0*/  PLOP3.LUT P0, PT, PT, PT, UP0, 0x80, 0x8 ;  /* 0x000000000008781c */ /* 0x004fc80003f0f008 */
[----:B------:R-:W-:-:S04]  /*01e0*/  SEL R2, RZ, 0xffffffff, !P0 ;  /* 0xffffffffff027807 */ /* 0x000fc80004000000 */
[----:B------:R-:W-:Y:S01]  /*01f0*/  ISETP.NE.AND P0, PT, R2, RZ, PT ;  /* 0x000000ff0200720c */ /* 0x000fe20003f05270 */
[----:B------:R-:W-:-:S12]  /*0200*/  IMAD.U32 R2, RZ, RZ, UR5 ;  /* 0x00000005ff027e24 */ /* 0x000fd8000f8e00ff */
[----:B------:R-:W-:Y:S05]  /*0210*/  @!P0 BRA `(.L_x_4) ;  /* 0xfffffffc00dc8947 */ /* 0x000fea000383ffff */
.L_x_3:
[C---:B------:R-:W-:Y:S01]  /*0220*/  VIADD R4, R2.reuse, 0x10 ;  /* 0x0000001002047836 */ /* 0x040fe20000000000 */
[----:B------:R-:W-:Y:S01]  /*0230*/  UMOV UR5, 0x50 ;  /* 0x0000005000057882 */ /* 0x000fe20000000000 */
[----:B------:R-:W-:Y:S01]  /*0240*/  SHF.L.U32 R3, R3, R2, RZ ;  /* 0x0000000203037219 */ /* 0x000fe200000006ff */
[----:B------:R-:W-:Y:S01]  /*0250*/  ULEA UR5, UR6, UR5, 0x18 ;  /* 0x0000000506057291 */ /* 0x000fe2000f8ec0ff */
[----:B------:R-:W-:Y:S01]  /*0260*/  IMAD.SHL.U32 R2, R2, 0x20, RZ ;  /* 0x0000002002027824 */ /* 0x000fe200078e00ff */
[----:B------:R-:W-:-:S04]  /*0270*/  SHF.L.U32 R4, R5, R4, RZ ;  /* 0x0000000405047219 */ /* 0x000fc800000006ff */
[----:B------:R-:W-:-:S05]  /*0280*/  LOP3.LUT R3, R4, R3, RZ, 0xfc, !PT ;  /* 0x0000000304037212 */ /* 0x000fca00078efcff */
[----:B------:R2:W-:Y:S04]  /*0290*/  ATOMS.OR RZ, [UR5], R3 ;  /* 0x00000003ffff798c */ /* 0x0005e8000b000005 */
[----:B------:R2:W-:Y:S01]  /*02a0*/  STS [UR4], R2 ;  /* 0x00000002ff007988 */ /* 0x0005e20008000804 */
[----:B------:R-:W-:Y:S05]  /*02b0*/  BRA `(.L_x_2) ;  /* 0x0000000000107947 */ /* 0x000fea0003800000 */
.L_x_1:
[----:B------:R-:W-:Y:S01]  /*02c0*/  IMAD.MOV.U32 R3, RZ, RZ, -0x1 ;  /* 0xffffffffff037424 */ /* 0x000fe200078e00ff */
[----:B------:R-:W-:-:S04]  /*02d0*/  MOV R2, 0x300 ;  /* 0x0000030000027802 */ /* 0x000fc80000000f00 */
[----:B------:R2:W-:Y:S03]  /*02e0*/  STS [UR4], R3 ;  /* 0x00000003ff007988 */ /* 0x0005e60008000804 */
[----:B-12---:R-:W-:Y:S05]  /*02f0*/  CALL.REL.NOINC `($__internal_1_$__cuda_sm10x_tcgen05_guardrail_trap_phase_invalid_during_alloc) ;  /* 0x0000002800e87944 */ /* 0x006fea0003c00000 */
.L_x_2:
[----:B------:R-:W-:Y:S05]  /*0300*/  WARPSYNC.ALL ;  /* 0x0000000000007948 */ /* 0x000fea0003800000 */
[----:B------:R-:W-:Y:S01]  /*0310*/  NOP ;  /* 0x0000000000007918 */ /* 0x000fe20000000000 */
.L_x_0:
[----:B------:R-:W3:Y:S08]  /*0320*/  S2UR UR4, SR_CgaCtaId ;  /* 0x00000000000479c3 */ /* 0x000ef00000008800 */
[----:B------:R-:W-:Y:S01]  /*0330*/  BAR.SYNC.DEFER_BLOCKING 0x0 ;  /* 0x0000000000007b1d */ /* 0x000fe20000010000 */
[----:B------:R-:W-:-:S05]  /*0340*/  LOP3.LUT R10, R0, 0x7f, RZ, 0xc0, !PT ;  /* 0x0000007f000a7812 */ /* 0x000fca00078ec0ff */
[----:B------:R-:W-:Y:S02]  /*0350*/  UMOV UR8, 0x400 ;  /* 0x0000040000087882 */ /* 0x000fe40000000000 */
[----:B------:R-:W4:Y:S08]  /*0360*/  LDC R4, c[0x0][0x398] ;  /* 0x0000e600ff047b82 */ /* 0x000f300000000800 */
[----:B------:R-:W5:Y:S01]  /*0370*/  LDC R13, c[0x0][0x3a0] ;  /* 0x0000e800ff0d7b82 */ /* 0x000f620000000800 */
[----:B---3--:R-:W-:-:S07]  /*0380*/  ULEA UR8, UR4, UR8, 0x18 ;  /* 0x0000000804087291 */ /* 0x008fce000f8ec0ff */
[----:B------:R-:W3:Y:S02]  /*0390*/  S2UR UR19, SR_CTAID.Y ;  /* 0x00000000001379c3 */ /* 0x000ee40000002600 */
[----:B--2---:R-:W2:Y:S06]  /*03a0*/  LDS R3, [UR8] ;  /* 0x00000008ff037984 */ /* 0x004eac0008000800 */
[----:B------:R-:W-:Y:S06]  /*03b0*/  BAR.SYNC.DEFER_BLOCKING 0x0 ;  /* 0x0000000000007b1d */ /* 0x000fec0000010000 */
[----:B------:R-:W-:Y:S05]  /*03c0*/  @P2 BRA `(.L_x_5) ;  /* 0x0000000000182947 */ /* 0x000fea0003800000 */
[----:B------:R-:W-:Y:S01]  /*03d0*/  ELECT P0, URZ, PT ;  /* 0x0000000000ff782f */ /* 0x000fe20003800000 */
[----:B------:R-:W-:Y:S01]  /*03e0*/  IMAD.MOV.U32 R2, RZ, RZ, 0x1 ;  /* 0x00000001ff027424 */ /* 0x000fe200078e00ff */
[----:B------:R-:W-:Y:S01]  /*03f0*/  UMOV UR5, 0x40 ;  /* 0x0000004000057882 */ /* 0x000fe20000000000 */
[----:B------:R-:W-:Y:S01]  /*0400*/  UVIRTCOUNT.DEALLOC.SMPOOL 0x80 ;  /* 0x000000800000784c */ /* 0x000fe20000000000 */
[----:B------:R-:W-:-:S09]  /*0410*/  ULEA UR5, UR4, UR5, 0x18 ;  /* 0x0000000504057291 */ /* 0x000fd2000f8ec0ff */
[----:B------:R5:W-:Y:S03]  /*0420*/  @P0 STS.U8 [UR5], R2 ;  /* 0x00000002ff000988 */ /* 0x000be60008000005 */
.L_x_5:
[----:B------:R-:W5:Y:S01]  /*0430*/  S2UR UR4, SR_CTAID.Z ;  /* 0x00000000000479c3 */ /* 0x000f620000002700 */
[----:B------:R-:W4:Y:S01]  /*0440*/  LDCU UR5, c[0x0][0x370] ;  /* 0x00006e00ff0577ac */ /* 0x000f220008000800 */
[----:B------:R-:W-:Y:S01]  /*0450*/  ISETP.GE.U32.AND P0, PT, R10, 0x20, PT ;  /* 0x000000200a00780c */ /* 0x000fe20003f06070 */
[----:B----4-:R-:W-:Y:S01]  /*0460*/  VIADD R4, R4, 0xffffffff ;  /* 0xffffffff04047836 */ /* 0x010fe20000000000 */
[C---:B------:R-:W-:Y:S01]  /*0470*/  ISETP.NE.U32.AND P3, PT, R10.reuse, RZ, PT ;  /* 0x000000ff0a00720c */ /* 0x040fe20003f65070 */
[----:B------:R-:W5:Y:S01]  /*0480*/  LDCU UR6, c[0x0][0x374] ;  /* 0x00006e80ff0677ac */ /* 0x000f620008000800 */
[----:B------:R-:W-:Y:S01]  /*0490*/  LEA R11, R10, UR8, 0x2 ;  /* 0x000000080a0b7c11 */ /* 0x000fe2000f8e10ff */
[----:B-----5:R-:W-:Y:S01]  /*04a0*/  VIADD R12, R13, 0xffffffff ;  /* 0xffffffff0d0c7836 */ /* 0x020fe20000000000 */
[----:B------:R-:W4:Y:S01]  /*04b0*/  S2UR UR7, SR_CTAID.X ;  /* 0x00000000000779c3 */ /* 0x000f220000002500 */
[----:B------:R-:W5:Y:S01]  /*04c0*/  LDCU.64 UR20, c[0x0][0x3c0] ;  /* 0x00007800ff1477ac */ /* 0x000f620008000a00 */
[----:B--2---:R-:W-:Y:S01]  /*04d0*/  R2UR UR23, R3 ;  /* 0x00000000031772ca */ /* 0x004fe200000e0000 */
[----:B------:R-:W-:Y:S04]  /*04e0*/  BSSY.RECONVERGENT B0, `(.L_x_6) ;  /* 0x0000011000007945 */ /* 0x000fe80003800200 */
[----:B------:R2:W-:Y:S01]  /*04f0*/  @!P0 STS [R11], RZ ;  /* 0x000000ff0b008388 */ /* 0x0005e20000000800 */
[----:B------:R-:W-:-:S03]  /*0500*/  NOP ;  /* 0x0000000000007918 */ /* 0x000fc60000000000 */
[----:B------:R2:W-:Y:S01]  /*0510*/  @!P3 STS [UR8+0x24], R4 ;  /* 0x00002404ff00b988 */ /* 0x0005e20008000808 */
[----:B---3--:R-:W-:-:S03]  /*0520*/  UIMAD UR4, UR4, UR6, UR19 ;  /* 0x00000006040472a4 */ /* 0x008fc6000f8e0213 */
[----:B------:R2:W-:Y:S01]  /*0530*/  @!P3 STS [UR8+0x20], R12 ;  /* 0x0000200cff00b988 */ /* 0x0005e20008000808 */
[----:B----4-:R-:W-:-:S04]  /*0540*/  UIMAD UR4, UR4, UR5, UR7 ;  /* 0x00000005040472a4 */ /* 0x010fc8000f8e0207 */
[----:B------:R-:W-:-:S04]  /*0550*/  UIMAD UR4, UR4, 0x180, URZ ;  /* 0x00000180040478a4 */ /* 0x000fc8000f8e02ff */
[----:B-----5:R-:W-:-:S04]  /*0560*/  UIADD3 UR24, UP0, UPT, UR4, UR20, URZ ;  /* 0x0000001404187290 */ /* 0x020fc8000ff1e0ff */
[----:B------:R-:W-:Y:S01]  /*0570*/  ULEA.HI.X.SX32 UR25, UR4, UR21, 0x1, UP0 ;  /* 0x0000001504197291 */ /* 0x000fe200080f0eff */
[----:B--2---:R-:W-:Y:S11]  /*0580*/  @P3 BRA `(.L_x_7) ;  /* 0x0000000000183947 */ /* 0x004ff60003800000 */
[----:B------:R-:W2:Y:S01]  /*0590*/  LDS R2, [UR8+0x8] ;  /* 0x00000808ff027984 */ /* 0x000ea20008000800 */
[----:B------:R-:W3:Y:S01]  /*05a0*/  LDC.64 R6, c[0x0][0x380] ;  /* 0x0000e000ff067b82 */ /* 0x000ee20000000a00 */
[----:B------:R-:W-:Y:S02]  /*05b0*/  IMAD.MOV.U32 R3, RZ, RZ, 0x70 ;  /* 0x00000070ff037424 */ /* 0x000fe400078e00ff */
[----:B---3--:R3:W-:Y:S03]  /*05c0*/  STS.64 [UR8], R6 ;  /* 0x00000006ff007988 */ /* 0x0087e60008000a08 */
[----:B--2---:R-:W-:-:S05]  /*05d0*/  LOP3.LUT R2, R2, 0x10, R3, 0xd8, !PT ;  /* 0x0000001002027812 */ /* 0x004fca00078ed803 */
[----:B------:R3:W-:Y:S02]  /*05e0*/  STS [UR8+0x8], R2 ;  /* 0x00000802ff007988 */ /* 0x0007e40008000808 */
.L_x_7:
[----:B------:R-:W-:Y:S05]  /*05f0*/  BSYNC.RECONVERGENT B0 ;  /* 0x0000000000007941 */ /* 0x000fea0003800200 */
.L_x_6:
[----:B------:R-:W-:Y:S04]  /*0600*/  BSSY.RECONVERGENT B0, `(.L_x_8) ;  /* 0x000000a000007945 */ /* 0x000fe80003800200 */
[----:B------:R-:W-:Y:S05]  /*0610*/  @P3 BRA `(.L_x_9) ;  /* 0x0000000000203947 */ /* 0x000fea0003800000 */
[----:B---3--:R-:W2:Y:S01]  /*0620*/  LDS R2, [UR8+0x34] ;  /* 0x00003408ff027984 */ /* 0x008ea20008000800 */
[----:B------:R-:W-:Y:S02]  /*0630*/  IMAD.MOV.U32 R3, RZ, RZ, 0x3f000000 ;  /* 0x3f000000ff037424 */ /* 0x000fe400078e00ff */
[----:B------:R-:W-:Y:S01]  /*0640*/  @!P3 IMAD.MOV.U32 R5, RZ, RZ, 0x3f ;  /* 0x0000003fff05b424 */ /* 0x000fe200078e00ff */
[----:B------:R-:W3:Y:S02]  /*0650*/  @!P3 LDS R6, [UR8+0x38] ;  /* 0x00003808ff06b984 */ /* 0x000ee40008000800 */
[----:B--2---:R-:W-:Y:S02]  /*0660*/  LOP3.LUT R2, R2, 0xff000000, R3, 0xb8, !PT ;  /* 0xff00000002027812 */ /* 0x004fe400078eb803 */
[----:B---3--:R-:W-:-:S03]  /*0670*/  @!P3 LOP3.LUT R3, R6, 0xff, R5, 0xb8, !PT ;  /* 0x000000ff0603b812 */ /* 0x008fc600078eb805 */
[----:B------:R2:W-:Y:S04]  /*0680*/  STS [UR8+0x34], R2 ;  /* 0x00003402ff007988 */ /* 0x0005e80008000808 */
[----:B------:R2:W-:Y:S02]  /*0690*/  @!P3 STS [UR8+0x38], R3 ;  /* 0x00003803ff00b988 */ /* 0x0005e40008000808 */
.L_x_9:
[----:B------:R-:W-:Y:S05]  /*06a0*/  BSYNC.RECONVERGENT B0 ;  /* 0x0000000000007941 */ /* 0x000fea0003800200 */
.L_x_8:
[----:B------:R-:W-:Y:S04]  /*06b0*/  BSSY.RECONVERGENT B0, `(.L_x_10) ;  /* 0x000000e000007945 */ /* 0x000fe80003800200 */
[----:B------:R-:W-:Y:S05]  /*06c0*/  @P3 BRA `(.L_x_11) ;  /* 0x0000000000303947 */ /* 0x000fea0003800000 */
[----:B--2---:R-:W2:Y:S01]  /*06d0*/  LDS R3, [UR8+0x34] ;  /* 0x00003408ff037984 */ /* 0x004ea20008000800 */
[----:B------:R-:W4:Y:S03]  /*06e0*/  LDC.64 R8, c[0x0][0x3a8] ;  /* 0x0000ea00ff087b82 */ /* 0x000f260000000a00 */
[----:B---3--:R-:W3:Y:S01]  /*06f0*/  LDS R2, [UR8+0x1c] ;  /* 0x00001c08ff027984 */ /* 0x008ee20008000800 */
[C---:B----4-:R-:W-:Y:S01]  /*0700*/  SHF.L.U64.HI R6, R8.reuse, 0x1, R9 ;  /* 0x0000000108067819 */ /* 0x050fe20000010209 */
[----:B------:R-:W-:-:S03]  /*0710*/  IMAD.SHL.U32 R5, R8, 0x2, RZ ;  /* 0x0000000208057824 */ /* 0x000fc600078e00ff */
[--C-:B------:R-:W-:Y:S02]  /*0720*/  SHF.R.U32.HI R7, RZ, 0x4, R6.reuse ;  /* 0x00000004ff077819 */ /* 0x100fe40000011606 */
[----:B------:R-:W-:-:S05]  /*0730*/  SHF.R.U64 R5, R5, 0x4, R6 ;  /* 0x0000000405057819 */ /* 0x000fca0000001206 */
[----:B------:R4:W-:Y:S01]  /*0740*/  STS [UR8+0xc], R5 ;  /* 0x00000c05ff007988 */ /* 0x0009e20008000808 */
[----:B--2---:R-:W-:Y:S02]  /*0750*/  LOP3.LUT R3, R3, 0x7, RZ, 0xb8, !PT ;  /* 0x0000000703037812 */ /* 0x004fe400078eb8ff */
[----:B---3--:R-:W-:-:S03]  /*0760*/  LOP3.LUT R2, R2, 0xf, R7, 0xb8, !PT ;  /* 0x0000000f02027812 */ /* 0x008fc600078eb807 */
[----:B------:R4:W-:Y:S04]  /*0770*/  STS [UR8+0x34], R3 ;  /* 0x00003403ff007988 */ /* 0x0009e80008000808 */
[----:B------:R4:W-:Y:S02]  /*0780*/  STS [UR8+0x1c], R2 ;  /* 0x00001c02ff007988 */ /* 0x0009e40008000808 */
.L_x_11:
[----:B------:R-:W-:Y:S05]  /*0790*/  BSYNC.RECONVERGENT B0 ;  /* 0x0000000000007941 */ /* 0x000fea0003800200 */
.L_x_10:
[----:B------:R-:W-:Y:S04]  /*07a0*/  BSSY.RECONVERGENT B1, `(.L_x_12) ;  /* 0x000001a000017945 */ /* 0x000fe80003800200 */
[----:B------:R-:W-:Y:S04]  /*07b0*/  BSSY.RELIABLE B0, `(.L_x_13) ;  /* 0x0000015000007945 */ /* 0x000fe80003800100 */
[----:B------:R-:W-:Y:S05]  /*07c0*/  @P3 BRA `(.L_x_14) ;  /* 0x0000000000203947 */ /* 0x000fea0003800000 */
[----:B--234-:R-:W2:Y:S02]  /*07d0*/  LDS R2, [UR8+0x34] ;  /* 0x00003408ff027984 */ /* 0x01cea40008000800 */
[----:B--2---:R-:W-:-:S05]  /*07e0*/  LOP3.LUT R2, R2, 0x38, RZ, 0xb8, !PT ;  /* 0x0000003802027812 */ /* 0x004fca00078eb8ff */
[----:B------:R2:W-:Y:S01]  /*07f0*/  STS [UR8+0x34], R2 ;  /* 0x00003402ff007988 */ /* 0x0005e20008000808 */
[----:B------:R-:W-:Y:S05]  /*0800*/  @P3 BRA `(.L_x_15) ;  /* 0x0000000000203947 */ /* 0x000fea0003800000 */
[----:B--2---:R-:W2:Y:S01]  /*0810*/  LDS R2, [UR8+0x8] ;  /* 0x00000808ff027984 */ /* 0x004ea20008000800 */
[----:B------:R-:W-:-:S05]  /*0820*/  IMAD.MOV.U32 R3, RZ, RZ, 0x780 ;  /* 0x00000780ff037424 */ /* 0x000fca00078e00ff */
[----:B--2---:R-:W-:-:S05]  /*0830*/  LOP3.LUT R2, R2, 0x300, R3, 0xd8, !PT ;  /* 0x0000030002027812 */ /* 0x004fca00078ed803 */
[----:B------:R5:W-:Y:S02]  /*0840*/  STS [UR8+0x8], R2 ;  /* 0x00000802ff007988 */ /* 0x000be40008000808 */
.L_x_14:
[----:B------:R-:W-:Y:S05]  /*0850*/  @P3 BRA `(.L_x_16) ;  /* 0x0000000000283947 */ /* 0x000fea0003800000 */
[----:B--2345:R-:W2:Y:S02]  /*0860*/  LDS R2, [UR8+0x8] ;  /* 0x00000808ff027984 */ /* 0x03cea40008000800 */
[----:B--2---:R-:W-:-:S05]  /*0870*/  LOP3.LUT R2, R2, 0x1800, RZ, 0xb8, !PT ;  /* 0x0000180002027812 */ /* 0x004fca00078eb8ff */
[----:B------:R3:W-:Y:S02]  /*0880*/  STS [UR8+0x8], R2 ;  /* 0x00000802ff007988 */ /* 0x0007e40008000808 */
.L_x_15:
[----:B------:R-:W-:Y:S05]  /*0890*/  @P3 BREAK.RELIABLE B0 ;  /* 0x0000000000003942 */ /* 0x000fea0003800100 */
[----:B------:R-:W-:Y:S05]  /*08a0*/  @P3 BRA `(.L_x_17) ;  /* 0x0000000000243947 */ /* 0x000fea0003800000 */
[----:B------:R-:W4:Y:S01]  /*08b0*/  LDS R3, [UR8+0x8] ;  /* 0x00000808ff037984 */ /* 0x000f220008000800 */
[----:B--23--:R-:W-:-:S05]  /*08c0*/  IMAD.MOV.U32 R2, RZ, RZ, 0x6000 ;  /* 0x00006000ff027424 */ /* 0x00cfca00078e00ff */
[----:B----4-:R-:W-:-:S04]  /*08d0*/  LOP3.LUT R2, R3, 0x6000, R2, 0xd8, !PT ;  /* 0x0000600003027812 */ /* 0x010fc800078ed802 */
[----:B------:R-:W-:-:S05]  /*08e0*/  LOP3.LUT R2, R2, 0x400000, RZ, 0xb8, !PT ;  /* 0x0040000002027812 */ /* 0x000fca00078eb8ff */
[----:B------:R2:W-:Y:S02]  /*08f0*/  STS [UR8+0x8], R2 ;  /* 0x00000802ff007988 */ /* 0x0005e40008000808 */
.L_x_16:
[----:B------:R-:W-:Y:S05]  /*0900*/  BSYNC.RELIABLE B0 ;  /* 0x0000000000007941 */ /* 0x000fea0003800100 */
.L_x_13:
[----:B--2345:R-:W2:Y:S02]  /*0910*/  @!P3 LDS R2, [UR8+0x8] ;  /* 0x00000808ff02b984 */ /* 0x03cea40008000800 */
[----:B--2---:R-:W-:-:S05]  /*0920*/  @!P3 LOP3.LUT R2, R2, 0x8000, RZ, 0xb8, !PT ;  /* 0x000080000202b812 */ /* 0x004fca00078eb8ff */
[----:B------:R4:W-:Y:S02]  /*0930*/  @!P3 STS [UR8+0x8], R2 ;  /* 0x00000802ff00b988 */ /* 0x0009e40008000808 */
.L_x_17:
[----:B------:R-:W-:Y:S05]  /*0940*/  BSYNC.RECONVERGENT B1 ;  /* 0x0000000000017941 */ /* 0x000fea0003800200 */
.L_x_12:
[----:B------:R-:W-:Y:S05]  /*0950*/  WARPSYNC.ALL ;  /* 0x0000000000007948 */ /* 0x000fea0003800000 */
[----:B------:R-:W-:Y:S01]  /*0960*/  NOP ;  /* 0x0000000000007918 */ /* 0x000fe20000000000 */
[----:B------:R-:W-:Y:S05]  /*0970*/  @P0 BRA `(.L_x_18) ;  /* 0x0000000000300947 */ /* 0x000fea0003800000 */
[----:B--234-:R-:W2:Y:S01]  /*0980*/  S2R R2, SR_LANEID ;  /* 0x0000000000027919 */ /* 0x01cea20000000000 */
[----:B------:R-:W-:Y:S05]  /*0990*/  WARPSYNC.ALL ;  /* 0x0000000000007948 */ /* 0x000fea0003800000 */
[----:B------:R-:W-:Y:S01]  /*09a0*/  NOP ;  /* 0x0000000000007918 */ /* 0x000fe20000000000 */
[----:B--2---:R-:W-:-:S05]  /*09b0*/  IMAD.SHL.U32 R5, R2, 0x4, RZ ;  /* 0x0000000402057824 */ /* 0x004fca00078e00ff */
[----:B------:R-:W2:Y:S01]  /*09c0*/  LDS R7, [R5+UR8] ;  /* 0x0000000805077984 */ /* 0x000ea20008000800 */
[----:B------:R-:W-:-:S05]  /*09d0*/  IADD3 R2, P1, PT, R5, UR24, RZ ;  /* 0x0000001805027c10 */ /* 0x000fca000ff3e0ff */
[----:B------:R-:W-:-:S05]  /*09e0*/  IMAD.X R3, RZ, RZ, UR25, P1 ;  /* 0x00000019ff037e24 */ /* 0x000fca00088e06ff */
[----:B--2---:R5:W2:Y:S01]  /*09f0*/  ATOMG.E.EXCH.STRONG.GPU PT, RZ, [R2], R7 ;  /* 0x0000000702ff73a8 */ /* 0x004aa200041ee100 */
[----:B------:R-:W-:-:S04]  /*0a00*/  DEPBAR {5,4,3,2,1,0} ;  /* 0x0000003f0000791a */ /* 0x000fc80000000000 */
[----:B------:R-:W3:Y:S02]  /*0a10*/  CCTL.E.C.LDCU.IV.DEEP [UR24] ;  /* 0x0000000018007540 */ /* 0x000ee40009c08000 */
[----:B---3--:R5:W-:Y:S01]  /*0a20*/  UTMACCTL.IV [UR24] ;  /* 0x00000000180079b9 */ /* 0x008be20008000000 */
[----:B------:R-:W-:Y:S01]  /*0a30*/  NOP ;  /* 0x0000000000007918 */ /* 0x000fe20000000000 */
.L_x_18:
[----:B------:R-:W-:Y:S05]  /*0a40*/  @P0 BRA `(.L_x_19) ;  /* 0x00000000000c0947 */ /* 0x000fea0003800000 */
[----:B------:R0:W-:Y:S01]  /*0a50*/  UTMACMDFLUSH ;  /* 0x00000000000079b7 */ /* 0x0001e20000000000 */
[----:B------:R-:W-:Y:S05]  /*0a60*/  @P0 BRA `(.L_x_19) ;  /* 0x0000000000040947 */ /* 0x000fea0003800000 */
[----:B------:R-:W-:-:S04]  /*0a70*/  DEPBAR.LE SB0, 0x0 ;  /* 0x000080000000791a */ /* 0x000fc80000000000 */
.L_x_19:
[----:B------:R-:W-:Y:S05]  /*0a80*/  WARPSYNC.ALL ;  /* 0x0000000000007948 */ /* 0x000fea0003800000 */
[----:B------:R-:W-:Y:S01]  /*0a90*/  NOP ;  /* 0x0000000000007918 */ /* 0x000fe20000000000 */
[----:B--2---:R-:W-:Y:S06]  /*0aa0*/  BAR.SYNC.DEFER_BLOCKING 0x0 ;  /* 0x0000000000007b1d */ /* 0x004fec0000010000 */
[----:B------:R-:W-:Y:S02]  /*0ab0*/  BSSY.RECONVERGENT B1, `(.L_x_20) ;  /* 0x000000b000017945 */ /* 0x000fe40003800200 */
[----:B------:R-:W-:Y:S06]  /*0ac0*/  BAR.SYNC.DEFER_BLOCKING 0x0 ;  /* 0x0000000000007b1d */ /* 0x000fec0000010000 */
[----:B------:R2:W-:Y:S01]  /*0ad0*/  @!P0 STS [R11], RZ ;  /* 0x000000ff0b008388 */ /* 0x0005e20000000800 */
[----:B------:R-:W-:Y:S01]  /*0ae0*/  NOP ;  /* 0x0000000000007918 */ /* 0x000fe20000000000 */
[----:B------:R-:W-:Y:S05]  /*0af0*/  @P3 BRA `(.L_x_21) ;  /* 0x0000000000183947 */ /* 0x000fea0003800000 */
[----:B---345:R-:W3:Y:S01]  /*0b00*/  LDS R2, [UR8+0x8] ;  /* 0x00000808ff027984 */ /* 0x038ee20008000800 */
[----:B------:R-:W4:Y:S01]  /*0b10*/  LDC.64 R6, c[0x0][0x388] ;  /* 0x0000e200ff067b82 */ /* 0x000f220000000a00 */
[----:B------:R-:W-:Y:S02]  /*0b20*/  IMAD.MOV.U32 R3, RZ, RZ, 0x70 ;  /* 0x00000070ff037424 */ /* 0x000fe400078e00ff */
[----:B----4-:R4:W-:Y:S03]  /*0b30*/  STS.64 [UR8], R6 ;  /* 0x00000006ff007988 */ /* 0x0109e60008000a08 */
[----:B---3--:R-:W-:-:S05]  /*0b40*/  LOP3.LUT R2, R2, 0x10, R3, 0xd8, !PT ;  /* 0x0000001002027812 */ /* 0x008fca00078ed803 */
[----:B------:R4:W-:Y:S02]  /*0b50*/  STS [UR8+0x8], R2 ;  /* 0x00000802ff007988 */ /* 0x0009e40008000808 */
.L_x_21:
[----:B-----5:R-:W-:Y:S05]  /*0b60*/  BSYNC.RECONVERGENT B1 ;  /* 0x0000000000017941 */ /* 0x020fea0003800200 */
.L_x_20:
[----:B------:R-:W-:Y:S04]  /*0b70*/  BSSY.RECONVERGENT B2, `(.L_x_22) ;  /* 0x000000f000027945 */ /* 0x000fe80003800200 */
[----:B------:R-:W-:Y:S04]  /*0b80*/  BSSY.RELIABLE B1, `(.L_x_23) ;  /* 0x000000c000017945 */ /* 0x000fe80003800100 */
[----:B------:R-:W-:Y:S05]  /*0b90*/  @P3 BRA `(.L_x_24) ;  /* 0x0000000000283947 */ /* 0x000fea0003800000 */
[----:B---34-:R-:W3:Y:S01]  /*0ba0*/  LDS R2, [UR8+0x34] ;  /* 0x00003408ff027984 */ /* 0x018ee20008000800 */
[----:B------:R-:W-:Y:S01]  /*0bb0*/  IMAD.MOV.U32 R3, RZ, RZ, 0x3f000000 ;  /* 0x3f000000ff037424 */ /* 0x000fe200078e00ff */
[----:B------:R-:W-:Y:S05]  /*0bc0*/  @P3 BREAK.RELIABLE B1 ;  /* 0x0000000000013942 */ /* 0x000fea0003800100 */
[----:B---3--:R-:W-:-:S05]  /*0bd0*/  LOP3.LUT R2, R2, 0xff000000, R3, 0xb8, !PT ;  /* 0xff00000002027812 */ /* 0x008fca00078eb803 */
[----:B------:R3:W-:Y:S01]  /*0be0*/  STS [UR8+0x34], R2 ;  /* 0x00003402ff007988 */ /* 0x0007e20008000808 */
[----:B------:R-:W-:Y:S05]  /*0bf0*/  @P3 BRA `(.L_x_25) ;  /* 0x0000000000183947 */ /* 0x000fea0003800000 */
[----:B---3--:R-:W3:Y:S01]  /*0c00*/  LDS R2, [UR8+0x38] ;  /* 0x00003808ff027984 */ /* 0x008ee20008000800 */
[----:B------:R-:W-:-:S05]  /*0c10*/  IMAD.MOV.U32 R3, RZ, RZ, 0xff ;  /* 0x000000ffff037424 */ /* 0x000fca00078e00ff */
[----:B---3--:R-:W-:-:S05]  /*0c20*/  LOP3.LUT R2, R2, 0xff, R3, 0xb8, !PT ;  /* 0x000000ff02027812 */ /* 0x008fca00078eb803 */
[----:B------:R5:W-:Y:S02]  /*0c30*/  STS [UR8+0x38], R2 ;  /* 0x00003802ff007988 */ /* 0x000be40008000808 */
.L_x_24:
[----:B------:R-:W-:Y:S05]  /*0c40*/  BSYNC.RELIABLE B1 ;  /* 0x0000000000017941 */ /* 0x000fea0003800100 */
.L_x_23:
[----:B------:R2:W-:Y:S02]  /*0c50*/  @!P3 STS [UR8+0x20], R12 ;  /* 0x0000200cff00b988 */ /* 0x0005e40008000808 */
.L_x_25:
[----:B------:R-:W-:Y:S05]  /*0c60*/  BSYNC.RECONVERGENT B2 ;  /* 0x0000000000027941 */ /* 0x000fea0003800200 */
.L_x_22:
[----:B------:R-:W-:Y:S05]  /*0c70*/  WARPSYNC.ALL ;  /* 0x0000000000007948 */ /* 0x000fea0003800000 */
[----:B------:R-:W-:Y:S01]  /*0c80*/  NOP ;  /* 0x0000000000007918 */ /* 0x000fe20000000000 */
[----:B------:R-:W2:Y:S01]  /*0c90*/  LDC R5, c[0x0][0x39c] ;  /* 0x0000e700ff057b82 */ /* 0x000ea20000000800 */
[----:B------:R-:W-:Y:S01]  /*0ca0*/  BSSY.RECONVERGENT B2, `(.L_x_26) ;  /* 0x0000010000027945 */ /* 0x000fe20003800200 */
[----:B--2---:R-:W-:-:S05]  /*0cb0*/  VIADD R5, R5, 0xffffffff ;  /* 0xffffffff05057836 */ /* 0x004fca0000000000 */
[----:B------:R2:W-:Y:S01]  /*0cc0*/  @!P3 STS [UR8+0x24], R5 ;  /* 0x00002405ff00b988 */ /* 0x0005e20008000808 */
[----:B------:R-:W-:Y:S05]  /*0cd0*/  @P3 BRA `(.L_x_27) ;  /* 0x0000000000303947 */ /* 0x000fea0003800000 */
[----:B------:R-:W2:Y:S01]  /*0ce0*/  LDS R3, [UR8+0x34] ;  /* 0x00003408ff037984 */ /* 0x000ea20008000800 */
[----:B----4-:R-:W4:Y:S03]  /*0cf0*/  LDC.64 R6, c[0x0][0x3b0] ;  /* 0x0000ec00ff067b82 */ /* 0x010f260000000a00 */
[----:B---3-5:R-:W3:Y:S01]  /*0d00*/  LDS R2, [UR8+0x1c] ;  /* 0x00001c08ff027984 */ /* 0x028ee20008000800 */
        /* <DEDUP_REMOVED lines=9> */
.L_x_27:
[----:B------:R-:W-:Y:S05]  /*0da0*/  BSYNC.RECONVERGENT B2 ;  /* 0x0000000000027941 */ /* 0x000fea0003800200 */
.L_x_26:
[----:B------:R-:W-:Y:S04]  /*0db0*/  BSSY.RECONVERGENT B3, `(.L_x_28) ;  /* 0x000001a000037945 */ /* 0x000fe80003800200 */
[----:B------:R-:W-:Y:S04]  /*0dc0*/  BSSY.RELIABLE B2, `(.L_x_29) ;  /* 0x0000015000027945 */ /* 0x000fe80003800100 */
[----:B------:R-:W-:Y:S05]  /*0dd0*/  @P3 BRA `(.L_x_30) ;  /* 0x0000000000203947 */ /* 0x000fea0003800000 */
[----:B---345:R-:W3:Y:S02]  /*0de0*/  LDS R2, [UR8+0x34] ;  /* 0x00003408ff027984 */ /* 0x038ee40008000800 */
[----:B---3--:R-:W-:-:S05]  /*0df0*/  LOP3.LUT R2, R2, 0x38, RZ, 0xb8, !PT ;  /* 0x0000003802027812 */ /* 0x008fca00078eb8ff */
[----:B------:R3:W-:Y:S01]  /*0e00*/  STS [UR8+0x34], R2 ;  /* 0x00003402ff007988 */ /* 0x0007e20008000808 */
[----:B------:R-:W-:Y:S05]  /*0e10*/  @P3 BRA `(.L_x_31) ;  /* 0x0000000000203947 */ /* 0x000fea0003800000 */
[----:B---3--:R-:W3:Y:S01]  /*0e20*/  LDS R2, [UR8+0x8] ;  /* 0x00000808ff027984 */ /* 0x008ee20008000800 */
[----:B------:R-:W-:-:S05]  /*0e30*/  IMAD.MOV.U32 R3, RZ, RZ, 0x780 ;  /* 0x00000780ff037424 */ /* 0x000fca00078e00ff */
[----:B---3--:R-:W-:-:S05]  /*0e40*/  LOP3.LUT R2, R2, 0x300, R3, 0xd8, !PT ;  /* 0x0000030002027812 */ /* 0x008fca00078ed803 */
[----:B------:R3:W-:Y:S02]  /*0e50*/  STS [UR8+0x8], R2 ;  /* 0x00000802ff007988 */ /* 0x0007e40008000808 */
.L_x_30:
[----:B------:R-:W-:Y:S05]  /*0e60*/  @P3 BRA `(.L_x_32) ;  /* 0x0000000000283947 */ /* 0x000fea0003800000 */
[----:B---345:R-:W3:Y:S02]  /*0e70*/  LDS R2, [UR8+0x8] ;  /* 0x00000808ff027984 */ /* 0x038ee40008000800 */
[----:B---3--:R-:W-:-:S05]  /*0e80*/  LOP3.LUT R2, R2, 0x1800, RZ, 0xb8, !PT ;  /* 0x0000180002027812 */ /* 0x008fca00078eb8ff */
[----:B------:R4:W-:Y:S02]  /*0e90*/  STS [UR8+0x8], R2 ;  /* 0x00000802ff007988 */ /* 0x0009e40008000808 */
.L_x_31:
[----:B------:R-:W-:Y:S05]  /*0ea0*/  @P3 BREAK.RELIABLE B2 ;  /* 0x0000000000023942 */ /* 0x000fea0003800100 */
[----:B------:R-:W-:Y:S05]  /*0eb0*/  @P3 BRA `(.L_x_33) ;  /* 0x0000000000243947 */ /* 0x000fea0003800000 */
[----:B---34-:R-:W3:Y:S01]  /*0ec0*/  LDS R2, [UR8+0x8] ;  /* 0x00000808ff027984 */ /* 0x018ee20008000800 */
[----:B------:R-:W-:-:S05]  /*0ed0*/  IMAD.MOV.U32 R3, RZ, RZ, 0x6000 ;  /* 0x00006000ff037424 */ /* 0x000fca00078e00ff */
[----:B---3--:R-:W-:-:S04]  /*0ee0*/  LOP3.LUT R2, R2, 0x6000, R3, 0xd8, !PT ;  /* 0x0000600002027812 */ /* 0x008fc800078ed803 */
[----:B------:R-:W-:-:S05]  /*0ef0*/  LOP3.LUT R2, R2, 0x400000, RZ, 0xb8, !PT ;  /* 0x0040000002027812 */ /* 0x000fca00078eb8ff */
[----:B------:R3:W-:Y:S02]  /*0f00*/  STS [UR8+0x8], R2 ;  /* 0x00000802ff007988 */ /* 0x0007e40008000808 */
.L_x_32:
[----:B------:R-:W-:Y:S05]  /*0f10*/  BSYNC.RELIABLE B2 ;  /* 0x0000000000027941 */ /* 0x000fea0003800100 */
.L_x_29:
[----:B---345:R-:W3:Y:S02]  /*0f20*/  @!P3 LDS R2, [UR8+0x8] ;  /* 0x00000808ff02b984 */ /* 0x038ee40008000800 */
[----:B---3--:R-:W-:-:S05]  /*0f30*/  @!P3 LOP3.LUT R2, R2, 0x8000, RZ, 0xb8, !PT ;  /* 0x000080000202b812 */ /* 0x008fca00078eb8ff */
[----:B------:R5:W-:Y:S02]  /*0f40*/  @!P3 STS [UR8+0x8], R2 ;  /* 0x00000802ff00b988 */ /* 0x000be40008000808 */
.L_x_33:
[----:B------:R-:W-:Y:S05]  /*0f50*/  BSYNC.RECONVERGENT B3 ;  /* 0x0000000000037941 */ /* 0x000fea0003800200 */
.L_x_28:
[----:B------:R-:W-:Y:S05]  /*0f60*/  WARPSYNC.ALL ;  /* 0x0000000000007948 */ /* 0x000fea0003800000 */
[----:B------:R-:W-:Y:S01]  /*0f70*/  NOP ;  /* 0x0000000000007918 */ /* 0x000fe20000000000 */
[----:B------:R-:W-:-:S04]  /*0f80*/  UIADD3 UR5, UPT, UPT, UR4, 0x80, URZ ;  /* 0x0000008004057890 */ /* 0x000fc8000fffe0ff */
[----:B------:R-:W-:-:S04]  /*0f90*/  UIADD3 UR26, UP0, UPT, UR5, UR20, URZ ;  /* 0x00000014051a7290 */ /* 0x000fc8000ff1e0ff */
[----:B------:R-:W-:Y:S01]  /*0fa0*/  ULEA.HI.X.SX32 UR27, UR5, UR21, 0x1, UP0 ;  /* 0x00000015051b7291 */ /* 0x000fe200080f0eff */
[----:B------:R-:W-:Y:S11]  /*0fb0*/  @P0 BRA `(.L_x_34) ;  /* 0x0000000000300947 */ /* 0x000ff60003800000 */
[----:B---345:R-:W3:Y:S01]  /*0fc0*/  S2R R2, SR_LANEID ;  /* 0x0000000000027919 */ /* 0x038ee20000000000 */
[----:B------:R-:W-:Y:S05]  /*0fd0*/  WARPSYNC.ALL ;  /* 0x0000000000007948 */ /* 0x000fea0003800000 */
[----:B------:R-:W-:Y:S01]  /*0fe0*/  NOP ;  /* 0x0000000000007918 */ /* 0x000fe20000000000 */
[----:B---3--:R-:W-:-:S05]  /*0ff0*/  IMAD.SHL.U32 R6, R2, 0x4, RZ ;  /* 0x0000000402067824 */ /* 0x008fca00078e00ff */
[----:B------:R-:W3:Y:S01]  /*1000*/  LDS R7, [R6+UR8] ;  /* 0x0000000806077984 */ /* 0x000ee20008000800 */
[----:B------:R-:W-:-:S05]  /*1010*/  IADD3 R2, P1, PT, R6, UR26, RZ ;  /* 0x0000001a06027c10 */ /* 0x000fca000ff3e0ff */
[----:B------:R-:W-:-:S05]  /*1020*/  IMAD.X R3, RZ, RZ, UR27, P1 ;  /* 0x0000001bff037e24 */ /* 0x000fca00088e06ff */
[----:B---3--:R3:W4:Y:S01]  /*1030*/  ATOMG.E.EXCH.STRONG.GPU PT, RZ, [R2], R7 ;  /* 0x0000000702ff73a8 */ /* 0x00872200041ee100 */
[----:B------:R-:W-:-:S04]  /*1040*/  DEPBAR {5,4,3,2,1,0} ;  /* 0x0000003f0000791a */ /* 0x000fc80000000000 */
[----:B------:R-:W5:Y:S02]  /*1050*/  CCTL.E.C.LDCU.IV.DEEP [UR26] ;  /* 0x000000001a007540 */ /* 0x000f640009c08000 */
[----:B-----5:R3:W-:Y:S01]  /*1060*/  UTMACCTL.IV [UR26] ;  /* 0x000000001a0079b9 */ /* 0x0207e20008000000 */
[----:B------:R-:W-:Y:S01]  /*1070*/  NOP ;  /* 0x0000000000007918 */ /* 0x000fe20000000000 */
.L_x_34:
[----:B------:R-:W-:Y:S05]  /*1080*/  @P0 BRA `(.L_x_35) ;  /* 0x00000000000c0947 */ /* 0x000fea0003800000 */
[----:B------:R0:W-:Y:S01]  /*1090*/  UTMACMDFLUSH ;  /* 0x00000000000079b7 */ /* 0x0001e20000000000 */
[----:B------:R-:W-:Y:S05]  /*10a0*/  @P0 BRA `(.L_x_35) ;  /* 0x0000000000040947 */ /* 0x000fea0003800000 */
[----:B------:R-:W-:-:S04]  /*10b0*/  DEPBAR.LE SB0, 0x0 ;  /* 0x000080000000791a */ /* 0x000fc80000000000 */
.L_x_35:
[----:B------:R-:W-:Y:S05]  /*10c0*/  WARPSYNC.ALL ;  /* 0x0000000000007948 */ /* 0x000fea0003800000 */
[----:B------:R-:W-:Y:S01]  /*10d0*/  NOP ;  /* 0x0000000000007918 */ /* 0x000fe20000000000 */
[----:B----4-:R-:W-:Y:S06]  /*10e0*/  BAR.SYNC.DEFER_BLOCKING 0x0 ;  /* 0x0000000000007b1d */ /* 0x010fec0000010000 */
[----:B------:R-:W-:Y:S02]  /*10f0*/  BSSY.RECONVERGENT B3, `(.L_x_36) ;  /* 0x000000b000037945 */ /* 0x000fe40003800200 */
[----:B------:R-:W-:Y:S06]  /*1100*/  BAR.SYNC.DEFER_BLOCKING 0x0 ;  /* 0x0000000000007b1d */ /* 0x000fec0000010000 */
[----:B------:R4:W-:Y:S01]  /*1110*/  @!P0 STS [R11], RZ ;  /* 0x000000ff0b008388 */ /* 0x0009e20000000800 */
[----:B------:R-:W-:Y:S01]  /*1120*/  NOP ;  /* 0x0000000000007918 */ /* 0x000fe20000000000 */
[----:B------:R-:W-:Y:S05]  /*1130*/  @P3 BRA `(.L_x_37) ;  /* 0x0000000000183947 */ /* 0x000fea0003800000 */
[----:B---3-5:R-:W3:Y:S01]  /*1140*/  LDS R2, [UR8+0x8] ;  /* 0x00000808ff027984 */ /* 0x028ee20008000800 */
[----:B------:R-:W5:Y:S01]  /*1150*/  LDC.64 R6, c[0x0][0x390] ;  /* 0x0000e400ff067b82 */ /* 0x000f620000000a00 */
[----:B------:R-:W-:Y:S02]  /*1160*/  IMAD.MOV.U32 R3, RZ, RZ, 0x70 ;  /* 0x00000070ff037424 */ /* 0x000fe400078e00ff */
[----:B-----5:R5:W-:Y:S03]  /*1170*/  STS.64 [UR8], R6 ;  /* 0x00000006ff007988 */ /* 0x020be60008000a08 */
[----:B---3--:R-:W-:-:S05]  /*1180*/  LOP3.LUT R2, R2, 0x10, R3, 0xd8, !PT ;  /* 0x0000001002027812 */ /* 0x008fca00078ed803 */
[----:B------:R5:W-:Y:S02]  /*1190*/  STS [UR8+0x8], R2 ;  /* 0x00000802ff007988 */ /* 0x000be40008000808 */
.L_x_37:
[----:B---3--:R-:W-:Y:S05]  /*11a0*/  BSYNC.RECONVERGENT B3 ;  /* 0x0000000000037941 */ /* 0x008fea0003800200 */
.L_x_36:
[----:B------:R-:W-:Y:S04]  /*11b0*/  BSSY.RECONVERGENT B4, `(.L_x_38) ;  /* 0x0000011000047945 */ /* 0x000fe80003800200 */
[----:B------:R-:W-:Y:S04]  /*11c0*/  BSSY.RELIABLE B3, `(.L_x_39) ;  /* 0x000000e000037945 */ /* 0x000fe80003800100 */
[----:B------:R-:W-:Y:S05]  /*11d0*/  @P3 BRA `(.L_x_40) ;  /* 0x0000000000243947 */ /* 0x000fea0003800000 */
[----:B-----5:R-:W3:Y:S01]  /*11e0*/  LDS R2, [UR8+0x34] ;  /* 0x00003408ff027984 */ /* 0x020ee20008000800 */
[----:B------:R-:W-:-:S05]  /*11f0*/  IMAD.MOV.U32 R3, RZ, RZ, 0x3f000000 ;  /* 0x3f000000ff037424 */ /* 0x000fca00078e00ff */
[----:B---3--:R-:W-:-:S05]  /*1200*/  LOP3.LUT R2, R2, 0xff000000, R3, 0xb8, !PT ;  /* 0xff00000002027812 */ /* 0x008fca00078eb803 */
[----:B------:R3:W-:Y:S01]  /*1210*/  STS [UR8+0x34], R2 ;  /* 0x00003402ff007988 */ /* 0x0007e20008000808 */
[----:B------:R-:W-:Y:S05]  /*1220*/  @P3 BRA `(.L_x_41) ;  /* 0x00000000001c3947 */ /* 0x000fea0003800000 */
[----:B---3--:R-:W3:Y:S01]  /*1230*/  LDS R2, [UR8+0x38] ;  /* 0x00003808ff027984 */ /* 0x008ee20008000800 */
[----:B------:R-:W-:-:S05]  /*1240*/  IMAD.MOV.U32 R3, RZ, RZ, 0x3f ;  /* 0x0000003fff037424 */ /* 0x000fca00078e00ff */
[----:B---3--:R-:W-:-:S05]  /*1250*/  LOP3.LUT R2, R2, 0xff, R3, 0xb8, !PT ;  /* 0x000000ff02027812 */ /* 0x008fca00078eb803 */
[----:B------:R3:W-:Y:S02]  /*1260*/  STS [UR8+0x38], R2 ;  /* 0x00003802ff007988 */ /* 0x0007e40008000808 */
.L_x_40:
[----:B------:R-:W-:Y:S05]  /*1270*/  @P3 BREAK.RELIABLE B3 ;  /* 0x0000000000033942 */ /* 0x000fea0003800100 */
[----:B------:R-:W-:Y:S05]  /*1280*/  @P3 BRA `(.L_x_42) ;  /* 0x00000000000c3947 */ /* 0x000fea0003800000 */
[----:B------:R2:W-:Y:S02]  /*1290*/  STS [UR8+0x20], R5 ;  /* 0x00002005ff007988 */ /* 0x0005e40008000808 */
.L_x_41:
[----:B------:R-:W-:Y:S05]  /*12a0*/  BSYNC.RELIABLE B3 ;  /* 0x0000000000037941 */ /* 0x000fea0003800100 */
.L_x_39:
[----:B------:R2:W-:Y:S02]  /*12b0*/  @!P3 STS [UR8+0x24], R4 ;  /* 0x00002404ff00b988 */ /* 0x0005e40008000808 */
.L_x_42:
[----:B------:R-:W-:Y:S05]  /*12c0*/  BSYNC.RECONVERGENT B4 ;  /* 0x0000000000047941 */ /* 0x000fea0003800200 */
.L_x_38:
[----:B------:R-:W-:Y:S05]  /*12d0*/  WARPSYNC.ALL ;  /* 0x0000000000007948 */ /* 0x000fea0003800000 */
[----:B------:R-:W-:Y:S01]  /*12e0*/  NOP ;  /* 0x0000000000007918 */ /* 0x000fe20000000000 */
[----:B------:R-:W-:Y:S04]  /*12f0*/  BSSY.RECONVERGENT B4, `(.L_x_43) ;  /* 0x000000e000047945 */ /* 0x000fe80003800200 */
[----:B------:R-:W-:Y:S05]  /*1300*/  @P3 BRA `(.L_x_44) ;  /* 0x0000000000303947 */ /* 0x000fea0003800000 */
[----:B------:R-:W2:Y:S02]  /*1310*/  LDS R3, [UR8+0x34] ;  /* 0x00003408ff037984 */ /* 0x000ea40008000800 */
[----:B--2---:R-:W2:Y:S02]  /*1320*/  LDC.64 R4, c[0x0][0x3b8] ;  /* 0x0000ee00ff047b82 */ /* 0x004ea40000000a00 */
[----:B---3-5:R-:W3:Y:S01]  /*1330*/  LDS R2, [UR8+0x1c] ;  /* 0x00001c08ff027984 */ /* 0x028ee20008000800 */
[C---:B--2---:R-:W-:Y:S01]  /*1340*/  SHF.L.U64.HI R5, R4.reuse, 0x1, R5 ;  /* 0x0000000104057819 */ /* 0x044fe20000010205 */
[----:B------:R-:W-:-:S03]  /*1350*/  IMAD.SHL.U32 R4, R4, 0x2, RZ ;  /* 0x0000000204047824 */ /* 0x000fc600078e00ff */
[--C-:B------:R-:W-:Y:S02]  /*1360*/  SHF.R.U32.HI R7, RZ, 0x4, R5.reuse ;  /* 0x00000004ff077819 */ /* 0x100fe40000011605 */
[----:B------:R-:W-:-:S05]  /*1370*/  SHF.R.U64 R4, R4, 0x4, R5 ;  /* 0x0000000404047819 */ /* 0x000fca0000001205 */
[----:B------:R2:W-:Y:S01]  /*1380*/  STS [UR8+0xc], R4 ;  /* 0x00000c04ff007988 */ /* 0x0005e20008000808 */
[----:B------:R-:W-:Y:S02]  /*1390*/  LOP3.LUT R3, R3, 0x7, RZ, 0xb8, !PT ;  /* 0x0000000703037812 */ /* 0x000fe400078eb8ff */
[----:B---3--:R-:W-:-:S03]  /*13a0*/  LOP3.LUT R2, R2, 0xf, R7, 0xb8, !PT ;  /* 0x0000000f02027812 */ /* 0x008fc600078eb807 */
[----:B------:R2:W-:Y:S04]  /*13b0*/  STS [UR8+0x34], R3 ;  /* 0x00003403ff007988 */ /* 0x0005e80008000808 */
[----:B------:R2:W-:Y:S02]  /*13c0*/  STS [UR8+0x1c], R2 ;  /* 0x00001c02ff007988 */ /* 0x0005e40008000808 */
.L_x_44:
[----:B------:R-:W-:Y:S05]  /*13d0*/  BSYNC.RECONVERGENT B4 ;  /* 0x0000000000047941 */ /* 0x000fea0003800200 */
.L_x_43:
[----:B------:R-:W-:Y:S04]  /*13e0*/  BSSY.RECONVERGENT B5, `(.L_x_45) ;  /* 0x000001a000057945 */ /* 0x000fe80003800200 */
[----:B------:R-:W-:Y:S04]  /*13f0*/  BSSY.RELIABLE B4, `(.L_x_46) ;  /* 0x0000015000047945 */ /* 0x000fe80003800100 */
[----:B------:R-:W-:Y:S05]  /*1400*/  @P3 BRA `(.L_x_47) ;  /* 0x0000000000203947 */ /* 0x000fea0003800000 */
[----:B--23-5:R-:W2:Y:S02]  /*1410*/  LDS R2, [UR8+0x34] ;  /* 0x00003408ff027984 */ /* 0x02cea40008000800 */
[----:B--2---:R-:W-:-:S05]  /*1420*/  LOP3.LUT R2, R2, 0x38, RZ, 0xb8, !PT ;  /* 0x0000003802027812 */ /* 0x004fca00078eb8ff */
[----:B------:R2:W-:Y:S01]  /*1430*/  STS [UR8+0x34], R2 ;  /* 0x00003402ff007988 */ /* 0x0005e20008000808 */
[----:B------:R-:W-:Y:S05]  /*1440*/  @P3 BRA `(.L_x_48) ;  /* 0x0000000000203947 */ /* 0x000fea0003800000 */
[----:B--2---:R-:W2:Y:S01]  /*1450*/  LDS R2, [UR8+0x8] ;  /* 0x00000808ff027984 */ /* 0x004ea20008000800 */
[----:B------:R-:W-:-:S05]  /*1460*/  IMAD.MOV.U32 R3, RZ, RZ, 0x780 ;  /* 0x00000780ff037424 */ /* 0x000fca00078e00ff */
[----:B--2---:R-:W-:-:S05]  /*1470*/  LOP3.LUT R2, R2, 0x300, R3, 0xd8, !PT ;  /* 0x0000030002027812 */ /* 0x004fca00078ed803 */
[----:B------:R2:W-:Y:S02]  /*1480*/  STS [UR8+0x8], R2 ;  /* 0x00000802ff007988 */ /* 0x0005e40008000808 */
.L_x_47:
[----:B------:R-:W-:Y:S05]  /*1490*/  @P3 BRA `(.L_x_49) ;  /* 0x0000000000283947 */ /* 0x000fea0003800000 */
[----:B--23-5:R-:W2:Y:S02]  /*14a0*/  LDS R2, [UR8+0x8] ;  /* 0x00000808ff027984 */ /* 0x02cea40008000800 */
[----:B--2---:R-:W-:-:S05]  /*14b0*/  LOP3.LUT R2, R2, 0x1800, RZ, 0xb8, !PT ;  /* 0x0000180002027812 */ /* 0x004fca00078eb8ff */
[----:B------:R3:W-:Y:S02]  /*14c0*/  STS [UR8+0x8], R2 ;  /* 0x00000802ff007988 */ /* 0x0007e40008000808 */
.L_x_48:
[----:B------:R-:W-:Y:S05]  /*14d0*/  @P3 BREAK.RELIABLE B4 ;  /* 0x0000000000043942 */ /* 0x000fea0003800100 */
[----:B------:R-:W-:Y:S05]  /*14e0*/  @P3 BRA `(.L_x_50) ;  /* 0x0000000000243947 */ /* 0x000fea0003800000 */
[----:B--23--:R-:W2:Y:S01]  /*14f0*/  LDS R2, [UR8+0x8] ;  /* 0x00000808ff027984 */ /* 0x00cea20008000800 */
[----:B------:R-:W-:-:S05]  /*1500*/  IMAD.MOV.U32 R3, RZ, RZ, 0x6000 ;  /* 0x00006000ff037424 */ /* 0x000fca00078e00ff */
[----:B--2---:R-:W-:-:S04]  /*1510*/  LOP3.LUT R2, R2, 0x6000, R3, 0xd8, !PT ;  /* 0x0000600002027812 */ /* 0x004fc800078ed803 */
[----:B------:R-:W-:-:S05]  /*1520*/  LOP3.LUT R2, R2, 0x400000, RZ, 0xb8, !PT ;  /* 0x0040000002027812 */ /* 0x000fca00078eb8ff */
[----:B------:R2:W-:Y:S02]  /*1530*/  STS [UR8+0x8], R2 ;  /* 0x00000802ff007988 */ /* 0x0005e40008000808 */
.L_x_49:
[----:B------:R-:W-:Y:S05]  /*1540*/  BSYNC.RELIABLE B4 ;  /* 0x0000000000047941 */ /* 0x000fea0003800100 */
.L_x_46:
[----:B--23-5:R-:W2:Y:S02]  /*1550*/  @!P3 LDS R2, [UR8+0x8] ;  /* 0x00000808ff02b984 */ /* 0x02cea40008000800 */
[----:B--2---:R-:W-:-:S05]  /*1560*/  @!P3 LOP3.LUT R2, R2, 0x8000, RZ, 0xb8, !PT ;  /* 0x000080000202b812 */ /* 0x004fca00078eb8ff */
[----:B------:R5:W-:Y:S02]  /*1570*/  @!P3 STS [UR8+0x8], R2 ;  /* 0x00000802ff00b988 */ /* 0x000be40008000808 */
.L_x_50:
[----:B------:R-:W-:Y:S05]  /*1580*/  BSYNC.RECONVERGENT B5 ;  /* 0x0000000000057941 */ /* 0x000fea0003800200 */
.L_x_45:
[----:B------:R-:W-:Y:S05]  /*1590*/  WARPSYNC.ALL ;  /* 0x0000000000007948 */ /* 0x000fea0003800000 */
[----:B------:R-:W-:Y:S01]  /*15a0*/  NOP ;  /* 0x0000000000007918 */ /* 0x000fe20000000000 */
[----:B------:R-:W-:-:S04]  /*15b0*/  UIADD3 UR4, UPT, UPT, UR4, 0x100, URZ ;  /* 0x0000010004047890 */ /* 0x000fc8000fffe0ff */
[----:B------:R-:W-:-:S04]  /*15c0*/  UIADD3 UR20, UP0, UPT, UR4, UR20, URZ ;  /* 0x0000001404147290 */ /* 0x000fc8000ff1e0ff */
[----:B------:R-:W-:Y:S01]  /*15d0*/  ULEA.HI.X.SX32 UR21, UR4, UR21, 0x1, UP0 ;  /* 0x0000001504157291 */ /* 0x000fe200080f0eff */
[----:B------:R-:W-:Y:S11]  /*15e0*/  @P0 BRA `(.L_x_51) ;  /* 0x0000000000300947 */ /* 0x000ff60003800000 */
[----:B--23-5:R-:W2:Y:S01]  /*15f0*/  S2R R2, SR_LANEID ;  /* 0x0000000000027919 */ /* 0x02cea20000000000 */
[----:B------:R-:W-:Y:S05]  /*1600*/  WARPSYNC.ALL ;  /* 0x0000000000007948 */ /* 0x000fea0003800000 */
[----:B------:R-:W-:Y:S01]  /*1610*/  NOP ;  /* 0x0000000000007918 */ /* 0x000fe20000000000 */
[----:B--2---:R-:W-:-:S05]  /*1620*/  IMAD.SHL.U32 R4, R2, 0x4, RZ ;  /* 0x0000000402047824 */ /* 0x004fca00078e00ff */
[----:B------:R-:W2:Y:S01]  /*1630*/  LDS R5, [R4+UR8] ;  /* 0x0000000804057984 */ /* 0x000ea20008000800 */
[----:B------:R-:W-:-:S05]  /*1640*/  IADD3 R2, P1, PT, R4, UR20, RZ ;  /* 0x0000001404027c10 */ /* 0x000fca000ff3e0ff */
[----:B------:R-:W-:-:S05]  /*1650*/  IMAD.X R3, RZ, RZ, UR21, P1 ;  /* 0x00000015ff037e24 */ /* 0x000fca00088e06ff */
[----:B--2---:R2:W3:Y:S01]  /*1660*/  ATOMG.E.EXCH.STRONG.GPU PT, RZ, [R2], R5 ;  /* 0x0000000502ff73a8 */ /* 0x0044e200041ee100 */
[----:B------:R-:W-:-:S04]  /*1670*/  DEPBAR {5,4,3,2,1,0} ;  /* 0x0000003f0000791a */ /* 0x000fc80000000000 */
[----:B------:R-:W5:Y:S02]  /*1680*/  CCTL.E.C.LDCU.IV.DEEP [UR20] ;  /* 0x0000000014007540 */ /* 0x000f640009c08000 */
[----:B-----5:R2:W-:Y:S01]  /*1690*/  UTMACCTL.IV [UR20] ;  /* 0x00000000140079b9 */ /* 0x0205e20008000000 */
[----:B------:R-:W-:Y:S01]  /*16a0*/  NOP ;  /* 0x0000000000007918 */ /* 0x000fe20000000000 */
.L_x_51:
[----:B------:R-:W-:Y:S05]  /*16b0*/  @P0 BRA `(.L_x_52) ;  /* 0x00000000000c0947 */ /* 0x000fea0003800000 */
[----:B------:R0:W-:Y:S01]  /*16c0*/  UTMACMDFLUSH ;  /* 0x00000000000079b7 */ /* 0x0001e20000000000 */
[----:B------:R-:W-:Y:S05]  /*16d0*/  @P0 BRA `(.L_x_52) ;  /* 0x0000000000040947 */ /* 0x000fea0003800000 */
[----:B------:R-:W-:-:S04]  /*16e0*/  DEPBAR.LE SB0, 0x0 ;  /* 0x000080000000791a */ /* 0x000fc80000000000 */
.L_x_52:
[----:B------:R-:W-:Y:S05]  /*16f0*/  WARPSYNC.ALL ;  /* 0x0000000000007948 */ /* 0x000fea0003800000 */
[----:B------:R-:W-:Y:S01]  /*1700*/  NOP ;  /* 0x0000000000007918 */ /* 0x000fe20000000000 */
[----:B---3--:R-:W-:Y:S01]  /*1710*/  BAR.SYNC.DEFER_BLOCKING 0x0 ;  /* 0x0000000000007b1d */ /* 0x008fe20000010000 */
[----:B--2--5:R-:W-:Y:S01]  /*1720*/  SHF.R.U32.HI R2, RZ, 0x5, R0 ;  /* 0x00000005ff027819 */ /* 0x024fe20000011600 */
[----:B------:R-:W-:Y:S01]  /*1730*/  UIADD3 UR12, UPT, UPT, UR8, 0x14010, URZ ;  /* 0x00014010080c7890 */ /* 0x000fe2000fffe0ff */
[----:B------:R-:W-:Y:S01]  /*1740*/  ISETP.GE.AND P0, PT, R13, 0x1, PT ;  /* 0x000000010d00780c */ /* 0x000fe20003f06270 */
[----:B------:R-:W-:Y:S01]  /*1750*/  USHF.L.U32 UR15, UR7, 0x6, URZ ;  /* 0x00000006070f7899 */ /* 0x000fe200080006ff */
[----:B------:R-:W-:Y:S01]  /*1760*/  R2UR UR22, R2 ;  /* 0x00000000021672ca */ /* 0x000fe200000e0000 */
[----:B------:R-:W-:Y:S01]  /*1770*/  VOTEU.ALL UP0, P3 ;  /* 0x0000000000ff7886 */ /* 0x000fe20001800000 */
[----:B------:R-:W-:Y:S01]  /*1780*/  UMOV UR4, 0x1 ;  /* 0x0000000100047882 */ /* 0x000fe20000000000 */
[----:B------:R-:W-:Y:S01]  /*1790*/  VOTEU.ALL UP1, P3 ;  /* 0x0000000000ff7886 */ /* 0x000fe20001820000 */
[----:B------:R-:W-:Y:S01]  /*17a0*/  USHF.L.U32 UR19, UR19, 0x8, URZ ;  /* 0x0000000813137899 */ /* 0x000fe200080006ff */
[----:B------:R-:W-:Y:S01]  /*17b0*/  BSSY.RECONVERGENT B5, `(.L_x_53) ;  /* 0x0000018000057945 */ /* 0x000fe20003800200 */
[----:B------:R-:W-:-:S04]  /*17c0*/  @!UP0 UIADD3 UR10, UPT, UPT, -UR4, 0x100000, URZ ;  /* 0x00100000040a8890 */ /* 0x000fc8000fffe1ff */
[----:B------:R-:W-:Y:S02]  /*17d0*/  @!UP0 USHF.L.U32 UR11, UR10, 0xb, URZ ;  /* 0x0000000b0a0b8899 */ /* 0x000fe400080006ff */
[----:B------:R-:W-:Y:S02]  /*17e0*/  @!UP0 USHF.L.U32 UR10, UR10, 0x1, URZ ;  /* 0x000000010a0a8899 */ /* 0x000fe400080006ff */
[----:B------:R-:W-:-:S04]  /*17f0*/  @!UP0 UIADD3 UR4, UPT, UPT, -UR4, 0x100000, URZ ;  /* 0x0010000004048890 */ /* 0x000fc8000fffe1ff */
[----:B------:R-:W-:Y:S02]  /*1800*/  @!UP0 USHF.L.U32 UR5, UR4, 0xb, URZ ;  /* 0x0000000b04058899 */ /* 0x000fe400080006ff */
[----:B------:R-:W-:Y:S01]  /*1810*/  @!UP0 USHF.L.U32 UR4, UR4, 0x1, URZ ;  /* 0x0000000104048899 */ /* 0x000fe200080006ff */
[----:B------:R-:W-:Y:S01]  /*1820*/  VOTEU.ALL UP0, P3 ;  /* 0x0000000000ff7886 */ /* 0x000fe20001800000 */
[----:B------:R-:W2:Y:S04]  /*1830*/  FENCE.VIEW.ASYNC.S ;  /* 0x00000000000073c6 */ /* 0x000ea80000000000 */
[----:B--2---:R2:W3:Y:S06]  /*1840*/  @!UP0 SYNCS.EXCH.64 URZ, [UR8+0x14000], UR10 ;  /* 0x0140000a08ff85b2 */ /* 0x0044ec0008000100 */
[----:B------:R2:W3:Y:S02]  /*1850*/  @!UP1 SYNCS.EXCH.64 URZ, [UR8+0x14010], UR4 ;  /* 0x0140100408ff95b2 */ /* 0x0004e40008000100 */
[----:B---3--:R-:W-:Y:S06]  /*1860*/  BAR.SYNC.DEFER_BLOCKING 0x0 ;  /* 0x0000000000007b1d */ /* 0x008fec0000010000 */
[----:B------:R-:W-:Y:S05]  /*1870*/  @P3 BRA `(.L_x_54) ;  /* 0x00000000002c3947 */ /* 0x000fea0003800000 */
[----:B--2---:R-:W-:Y:S02]  /*1880*/  UMOV UR4, 0x1 ;  /* 0x0000000100047882 */ /* 0x004fe40000000000 */
[----:B------:R-:W-:-:S04]  /*1890*/  UIADD3 UR10, UPT, UPT, -UR4, 0x100000, URZ ;  /* 0x00100000040a7890 */ /* 0x000fc8000fffe1ff */
[----:B------:R-:W-:Y:S02]  /*18a0*/  USHF.L.U32 UR11, UR10, 0xb, URZ ;  /* 0x0000000b0a0b7899 */ /* 0x000fe400080006ff */
[----:B------:R-:W-:Y:S02]  /*18b0*/  USHF.L.U32 UR10, UR10, 0x1, URZ ;  /* 0x000000010a0a7899 */ /* 0x000fe400080006ff */
[----:B------:R-:W-:-:S04]  /*18c0*/  UIADD3 UR4, UPT, UPT, -UR4, 0x100000, URZ ;  /* 0x0010000004047890 */ /* 0x000fc8000fffe1ff */
[----:B------:R-:W-:Y:S02]  /*18d0*/  USHF.L.U32 UR5, UR4, 0xb, URZ ;  /* 0x0000000b04057899 */ /* 0x000fe400080006ff */
[----:B------:R-:W-:Y:S01]  /*18e0*/  USHF.L.U32 UR4, UR4, 0x1, URZ ;  /* 0x0000000104047899 */ /* 0x000fe200080006ff */
[----:B------:R-:W2:Y:S03]  /*18f0*/  FENCE.VIEW.ASYNC.S ;  /* 0x00000000000073c6 */ /* 0x000ea60000000000 */
[----:B--2---:R3:W5:Y:S08]  /*1900*/  SYNCS.EXCH.64 URZ, [UR8+0x14008], UR10 ;  /* 0x0140080a08ff75b2 */ /* 0x0047700008000100 */
[----:B------:R3:W2:Y:S02]  /*1910*/  SYNCS.EXCH.64 URZ, [UR8+0x14018], UR4 ;  /* 0x0140180408ff75b2 */ /* 0x0006a40008000100 */
[----:B---3--:R-:W-:Y:S01]  /*1920*/  NOP ;  /* 0x0000000000007918 */ /* 0x008fe20000000000 */
.L_x_54:
[----:B--2---:R-:W-:Y:S05]  /*1930*/  BSYNC.RECONVERGENT B5 ;  /* 0x0000000000057941 */ /* 0x004fea0003800200 */
.L_x_53:
[----:B------:R-:W-:Y:S05]  /*1940*/  @!P0 BRA `(.L_x_55) ;  /* 0x0000000800788947 */ /* 0x000fea0003800000 */
[----:B-----5:R-:W-:Y:S01]  /*1950*/  BAR.SYNC.DEFER_BLOCKING 0x0 ;  /* 0x0000000000007b1d */ /* 0x020fe20000010000 */
[----:B------:R-:W-:Y:S01]  /*1960*/  ELECT P1, URZ, PT ;  /* 0x0000000000ff782f */ /* 0x000fe20003820000 */
[----:B------:R-:W-:Y:S01]  /*1970*/  @!P3 IMAD.MOV.U32 R2, RZ, RZ, 0xa000 ;  /* 0x0000a000ff02b424 */ /* 0x000fe200078e00ff */
[----:B------:R-:W-:Y:S02]  /*1980*/  UIADD3 UR4, UPT, UPT, UR8, 0x10000, URZ ;  /* 0x0001000008047890 */ /* 0x000fe4000fffe0ff */
[----:B------:R-:W-:Y:S01]  /*1990*/  ISETP.LT.U32.AND P1, PT, R10, 0x20, P1 ;  /* 0x000000200a00780c */ /* 0x000fe20000f21070 */
[----:B------:R-:W-:Y:S01]  /*19a0*/  UMOV UR7, UR15 ;  /* 0x0000000f00077c82 */ /* 0x000fe20008000000 */
[----:B------:R-:W-:Y:S01]  /*19b0*/  ELECT P0, URZ, PT ;  /* 0x0000000000ff782f */ /* 0x000fe20003800000 */
[----:B------:R-:W-:-:S03]  /*19c0*/  UMOV UR11, UR19 ;  /* 0x00000013000b7c82 */ /* 0x000fc60008000000 */
[----:B------:R-:W-:-:S07]  /*19d0*/  ISETP.LT.U32.AND P0, PT, R10, 0x20, P0 ;  /* 0x000000200a00780c */ /* 0x000fce0000701070 */
[----:B------:R-:W-:Y:S01]  /*19e0*/  VOTEU.ANY UP0, P1 ;  /* 0x0000000000ff7886 */ /* 0x000fe20000800100 */
[----:B------:R-:W-:-:S04]  /*19f0*/  VOTEU.ANY UP2, P1 ;  /* 0x0000000000ff7886 */ /* 0x000fc80000840100 */
[----:B------:R-:W-:Y:S02]  /*1a00*/  @UP0 UIADD3 UR5, UPT, UPT, UR8, 0x14000, URZ ;  /* 0x0001400008050890 */ /* 0x000fe4000fffe0ff */
[----:B------:R2:W-:Y:S01]  /*1a10*/  @!P3 SYNCS.ARRIVE.TRANS64 RZ, [UR8+0x14000], R2 ;  /* 0x01400002ffffb9a7 */ /* 0x0005e20008000008 */
[----:B------:R-:W-:Y:S01]  /*1a20*/  @UP0 UMOV UR6, URZ ;  /* 0x000000ff00060c82 */ /* 0x000fe20008000000 */
[----:B------:R-:W-:Y:S01]  /*1a30*/  BAR.SYNC.DEFER_BLOCKING 0x0 ;  /* 0x0000000000007b1d */ /* 0x000fe20000010000 */
[----:B------:R-:W-:-:S05]  /*1a40*/  UISETP.NE.U32.AND UP0, UPT, UR22, URZ, UPT ;  /* 0x000000ff1600728c */ /* 0x000fca000bf05070 */
[----:B------:R-:W-:Y:S01]  /*1a50*/  VOTEU.ANY UP1, P0 ;  /* 0x0000000000ff7886 */ /* 0x000fe20000020100 */
[----:B------:R-:W-:-:S04]  /*1a60*/  VOTEU.ANY UP3, P0 ;  /* 0x0000000000ff7886 */ /* 0x000fc80000060100 */
[----:B------:R-:W-:Y:S01]  /*1a70*/  @UP1 UIADD3 UR9, UPT, UPT, UR8, 0x14000, URZ ;  /* 0x0001400008091890 */ /* 0x000fe2000fffe0ff */
[----:B------:R-:W-:Y:S01]  /*1a80*/  @UP1 UMOV UR10, URZ ;  /* 0x000000ff000a1c82 */ /* 0x000fe20008000000 */
[----:B------:R2:W-:Y:S01]  /*1a90*/  @UP2 UTMALDG.2D [UR4], [UR24] ;  /* 0x00000004180025b4 */ /* 0x0005e20008008000 */
[----:B------:R3:W-:Y:S06]  /*1aa0*/  MEMBAR.ALL.CTA ;  /* 0x0000000000007992 */ /* 0x0007ec0000008000 */
[----:B---3--:R-:W3:Y:S02]  /*1ab0*/  FENCE.VIEW.ASYNC.S ;  /* 0x00000000000073c6 */ /* 0x008ee40000000000 */
[----:B---3--:R-:W-:Y:S06]  /*1ac0*/  BAR.SYNC.DEFER_BLOCKING 0x0 ;  /* 0x0000000000007b1d */ /* 0x008fec0000010000 */
[----:B------:R2:W-:Y:S02]  /*1ad0*/  @UP3 UTMALDG.2D [UR8], [UR26] ;  /* 0x000000081a0035b4 */ /* 0x0005e40008008000 */
[----:B------:R-:W-:Y:S06]  /*1ae0*/  BAR.SYNC.DEFER_BLOCKING 0x0 ;  /* 0x0000000000007b1d */ /* 0x000fec0000010000 */
[----:B------:R-:W3:Y:S02]  /*1af0*/  SYNCS.PHASECHK.TRANS64.TRYWAIT P0, [UR8+0x14000], RZ ;  /* 0x014000ffff0075a7 */ /* 0x000ee40008001108 */
[----:B--23--:R-:W-:Y:S05]  /*1b00*/  @!P0 BRA `(.L_x_56) ;  /* 0x0000001000a88947 */ /* 0x00cfea0003800000 */
.L_x_70:
[----:B------:R-:W-:Y:S05]  /*1b10*/  BRA.U UP0, `(.L_x_57) ;  /* 0x0000000100747547 */ /* 0x000fea000b800000 */
[----:B------:R-:W-:Y:S02]  /*1b20*/  USHF.R.U32.HI UR6, URZ, 0x4, UR4 ;  /* 0x00000004ff067899 */ /* 0x000fe40008011604 */
[----:B------:R-:W-:Y:S02]  /*1b30*/  USHF.R.U32.HI UR10, URZ, 0x4, UR8 ;  /* 0x00000004ff0a7899 */ /* 0x000fe40008011608 */
[----:B------:R-:W-:Y:S02]  /*1b40*/  USGXT.U32 UR6, UR6, 0xe ;  /* 0x0000000e0606789a */ /* 0x000fe40008000000 */
[----:B------:R-:W-:Y:S02]  /*1b50*/  USGXT.U32 UR10, UR10, 0xe ;  /* 0x0000000e0a0a789a */ /* 0x000fe40008000000 */
[----:B------:R-:W-:Y:S02]  /*1b60*/  UIADD3 UR32, UP0, UPT, UR6, 0x2, URZ ;  /* 0x0000000206207890 */ /* 0x000fe4000ff1e0ff */
[----:B------:R-:W-:Y:S01]  /*1b70*/  UIADD3 UR34, UP1, UPT, UR10, 0x2, URZ ;  /* 0x000000020a227890 */ /* 0x000fe2000ff3e0ff */
[----:B------:R-:W-:Y:S01]  /*1b80*/  UMOV UR4, URZ ;  /* 0x000000ff00047c82 */ /* 0x000fe20008000000 */
[----:B------:R-:W-:Y:S01]  /*1b90*/  UMOV UR5, URZ ;  /* 0x000000ff00057c82 */ /* 0x000fe20008000000 */
[----:B------:R-:W-:-:S02]  /*1ba0*/  UIADD3.X UR33, UPT, UPT, UR4, 0x40004040, URZ, UP0, !UPT ;  /* 0x4000404004217890 */ /* 0x000fc400087fe4ff */
[----:B------:R-:W-:Y:S02]  /*1bb0*/  UIADD3.X UR35, UPT, UPT, UR5, 0x40004040, URZ, UP1, !UPT ;  /* 0x4000404005237890 */ /* 0x000fe40008ffe4ff */
[----:B------:R-:W-:Y:S02]  /*1bc0*/  UIADD3.64 UR4, UPT, UPT, UR32, 0x2, URZ ;  /* 0x0000000220047897 */ /* 0x000fe4000fffe0ff */
[----:B------:R-:W-:Y:S02]  /*1bd0*/  UIADD3.64 UR16, UPT, UPT, UR34, 0x2, URZ ;  /* 0x0000000222107897 */ /* 0x000fe4000fffe0ff */
[----:B------:R-:W-:Y:S02]  /*1be0*/  UIADD3.64 UR28, UPT, UPT, UR32, 0x4, URZ ;  /* 0x00000004201c7897 */ /* 0x000fe4000fffe0ff */
[----:B------:R-:W-:Y:S01]  /*1bf0*/  UIADD3.64 UR30, UPT, UPT, UR34, 0x4, URZ ;  /* 0x00000004221e7897 */ /* 0x000fe2000fffe0ff */
[----:B------:R-:W-:Y:S01]  /*1c00*/  UMOV UR36, 0x0 ;  /* 0x0000000000247882 */ /* 0x000fe20000000000 */
[----:B------:R-:W-:Y:S01]  /*1c10*/  UMOV UR37, 0x4400010 ;  /* 0x0440001000257882 */ /* 0x000fe20000000000 */
[----:B------:R-:W-:Y:S01]  /*1c20*/  UMOV UR7, 0x40004040 ;  /* 0x4000404000077882 */ /* 0x000fe20000000000 */
[----:B------:R-:W-:Y:S01]  /*1c30*/  UMOV UR11, 0x40004040 ;  /* 0x40004040000b7882 */ /* 0x000fe20000000000 */
[----:B------:R-:W-:Y:S01]  /*1c40*/  UMOV UR38, 0x0 ;  /* 0x0000000000267882 */ /* 0x000fe20000000000 */
[----:B------:R-:W-:Y:S01]  /*1c50*/  UMOV UR39, 0x4400010 ;  /* 0x0440001000277882 */ /* 0x000fe20000000000 */
[----:B------:R-:W-:Y:S01]  /*1c60*/  UMOV UR40, 0x0 ;  /* 0x0000000000287882 */ /* 0x000fe20000000000 */
[----:B------:R-:W-:Y:S01]  /*1c70*/  UMOV UR41, 0x4400010 ;  /* 0x0440001000297882 */ /* 0x000fe20000000000 */
[----:B------:R2:W-:Y:S01]  /*1c80*/  UTCHMMA gdesc[UR6], gdesc[UR10], tmem[UR23], tmem[UR36], idesc[UR37], !UPT ;  /* 0x00ff240a060075ea */ /* 0x0005e2000f800017 */
[----:B------:R-:W-:Y:S01]  /*1c90*/  UMOV UR42, 0x0 ;  /* 0x00000000002a7882 */ /* 0x000fe20000000000 */
[----:B------:R-:W-:Y:S01]  /*1ca0*/  UMOV UR43, 0x4400010 ;  /* 0x04400010002b7882 */ /* 0x000fe20000000000 */
[----:B------:R2:W-:Y:S01]  /*1cb0*/  UTCHMMA gdesc[UR32], gdesc[UR34], tmem[UR23], tmem[UR38], idesc[UR39], UPT ;  /* 0x00ff2622200075ea */ /* 0x0005e2000b800017 */
[----:B------:R2:W-:Y:S01]  /*1cc0*/  UTCHMMA gdesc[UR4], gdesc[UR16], tmem[UR23], tmem[UR40], idesc[UR41], UPT ;  /* 0x00ff2810040075ea */ /* 0x0005e2000b800017 */
[----:B------:R2:W-:Y:S01]  /*1cd0*/  UTCHMMA gdesc[UR28], gdesc[UR30], tmem[UR23], tmem[UR42], idesc[UR43], UPT ;  /* 0x00ff2a1e1c0075ea */ /* 0x0005e2000b800017 */
[----:B------:R-:W-:Y:S01]  /*1ce0*/  NOP ;  /* 0x0000000000007918 */ /* 0x000fe20000000000 */
.L_x_57:
[----:B------:R-:W-:Y:S01]  /*1cf0*/  ELECT P0, URZ, PT ;  /* 0x0000000000ff782f */ /* 0x000fe20003800000 */
[----:B--2---:R-:W-:Y:S01]  /*1d00*/  UMOV UR4, UR12 ;  /* 0x0000000c00047c82 */ /* 0x004fe20008000000 */
[----:B------:R-:W-:Y:S02]  /*1d10*/  UMOV UR5, URZ ;  /* 0x000000ff00057c82 */ /* 0x000fe40008000000 */
[----:B------:R-:W-:-:S13]  /*1d20*/  ISETP.LT.U32.AND P0, PT, R10, 0x20, P0 ;  /* 0x000000200a00780c */ /* 0x000fda0000701070 */
[----:B------:R-:W-:Y:S01]  /*1d30*/  VOTEU.ANY UP0, P0 ;  /* 0x0000000000ff7886 */ /* 0x000fe20000000100 */
[----:B------:R-:W-:Y:S01]  /*1d40*/  VOTEU.ANY UP1, P0 ;  /* 0x0000000000ff7886 */ /* 0x000fe20000020100 */
[----:B------:R-:W-:-:S03]  /*1d50*/  ISETP.GE.U32.AND P0, PT, R13, 0x41, PT ;  /* 0x000000410d00780c */ /* 0x000fc60003f06070 */
[----:B------:R-:W-:Y:S02]  /*1d60*/  @UP0 UMOV UR4, UR4 ;  /* 0x0000000400040c82 */ /* 0x000fe40008000000 */
[----:B------:R2:W-:Y:S01]  /*1d70*/  @UP1 UTCBAR [UR4], URZ ;  /* 0x000000ff040013e9 */ /* 0x0005e200080000ff */
[----:B------:R-:W-:Y:S06]  /*1d80*/  BAR.SYNC.DEFER_BLOCKING 0x0 ;  /* 0x0000000000007b1d */ /* 0x000fec0000010000 */
[----:B------:R-:W3:Y:S02]  /*1d90*/  SYNCS.PHASECHK.TRANS64.TRYWAIT P1, [UR8+0x14010], RZ ;  /* 0x014010ffff0075a7 */ /* 0x000ee40008021108 */
[----:B--23--:R-:W-:Y:S05]  /*1da0*/  @!P1 BRA `(.L_x_58) ;  /* 0x00000010000c9947 */ /* 0x00cfea0003800000 */
.L_x_71:
[----:B------:R-:W-:Y:S01]  /*1db0*/  UMOV UR4, URZ ;  /* 0x000000ff00047c82 */ /* 0x000fe20008000000 */
[----:B------:R-:W-:Y:S05]  /*1dc0*/  @!P0 BRA `(.L_x_55) ;  /* 0x0000000400588947 */ /* 0x000fea0003800000 */
[----:B------:R-:W2:Y:S01]  /*1dd0*/  LDCU UR29, c[0x0][0x3a0] ;  /* 0x00007400ff1d77ac */ /* 0x000ea20008000800 */
[----:B------:R-:W-:Y:S01]  /*1de0*/  UMOV UR9, 0x1 ;  /* 0x0000000100097882 */ /* 0x000fe20000000000 */
[----:B------:R-:W-:-:S05]  /*1df0*/  UMOV UR14, 0x40 ;  /* 0x00000040000e7882 */ /* 0x000fca0000000000 */
.L_x_62:
[----:B------:R-:W-:Y:S01]  /*1e00*/  BAR.SYNC.DEFER_BLOCKING 0x0 ;  /* 0x0000000000007b1d */ /* 0x000fe20000010000 */
[----:B------:R-:W-:Y:S01]  /*1e10*/  ULEA UR28, UR9, UR8, 0x3 ;  /* 0x00000008091c7291 */ /* 0x000fe2000f8e18ff */
[----:B------:R-:W-:Y:S01]  /*1e20*/  @!P3 IMAD.MOV.U32 R2, RZ, RZ, 0xa000 ;  /* 0x0000a000ff02b424 */ /* 0x000fe200078e00ff */
[----:B------:R-:W-:Y:S01]  /*1e30*/  ELECT P1, URZ, PT ;  /* 0x0000000000ff782f */ /* 0x000fe20003820000 */
[----:B------:R-:W-:-:S03]  /*1e40*/  ULEA UR12, UR9, UR8, 0xd ;  /* 0x00000008090c7291 */ /* 0x000fc6000f8e68ff */
[----:B------:R-:W-:Y:S02]  /*1e50*/  ISETP.LT.U32.AND P1, PT, R10, 0x20, P1 ;  /* 0x000000200a00780c */ /* 0x000fe40000f21070 */
[----:B------:R-:W-:Y:S01]  /*1e60*/  ELECT P0, URZ, PT ;  /* 0x0000000000ff782f */ /* 0x000fe20003800000 */
[----:B------:R-:W-:-:S03]  /*1e70*/  UIADD3 UR12, UPT, UPT, UR12, 0x10000, URZ ;  /* 0x000100000c0c7890 */ /* 0x000fc6000fffe0ff */
[----:B------:R-:W-:Y:S01]  /*1e80*/  ISETP.LT.U32.AND P0, PT, R10, 0x20, P0 ;  /* 0x000000200a00780c */ /* 0x000fe20000701070 */
[----:B------:R-:W-:Y:S01]  /*1e90*/  ULEA UR16, UR9, UR8, 0xf ;  /* 0x0000000809107291 */ /* 0x000fe2000f8e78ff */
[----:B------:R-:W-:Y:S01]  /*1ea0*/  UMOV UR18, UR14 ;  /* 0x0000000e00127c82 */ /* 0x000fe20008000000 */
[----:B------:R-:W-:-:S04]  /*1eb0*/  USHF.L.U32 UR5, UR4, 0x1f, URZ ;  /* 0x0000001f04057899 */ /* 0x000fc800080006ff */
[----:B------:R-:W-:Y:S01]  /*1ec0*/  VOTEU.ANY UP0, P1 ;  /* 0x0000000000ff7886 */ /* 0x000fe20000800100 */
[----:B------:R3:W-:Y:S04]  /*1ed0*/  @!P3 SYNCS.ARRIVE.TRANS64 RZ, [UR28+0x14000], R2 ;  /* 0x01400002ffffb9a7 */ /* 0x0007e8000800001c */
[----:B------:R-:W-:Y:S01]  /*1ee0*/  @UP0 UIADD3 UR13, UPT, UPT, UR28, 0x14000, URZ ;  /* 0x000140001c0d0890 */ /* 0x000fe2000fffe0ff */
[----:B------:R-:W-:Y:S01]  /*1ef0*/  VOTEU.ANY UP0, P1 ;  /* 0x0000000000ff7886 */ /* 0x000fe20000800100 */
[----:B------:R-:W-:Y:S01]  /*1f00*/  BAR.SYNC.DEFER_BLOCKING 0x0 ;  /* 0x0000000000007b1d */ /* 0x000fe20000010000 */
[----:B---3--:R-:W-:-:S05]  /*1f10*/  IMAD.U32 R2, RZ, RZ, UR5 ;  /* 0x00000005ff027e24 */ /* 0x008fca000f8e00ff */
[----:B------:R-:W-:-:S05]  /*1f20*/  VOTEU.ANY UP1, P0 ;  /* 0x0000000000ff7886 */ /* 0x000fca0000020100 */
[----:B------:R-:W-:Y:S01]  /*1f30*/  @UP1 UIADD3 UR17, UPT, UPT, UR28, 0x14000, URZ ;  /* 0x000140001c111890 */ /* 0x000fe2000fffe0ff */
[----:B------:R-:W-:Y:S01]  /*1f40*/  VOTEU.ANY UP1, P0 ;  /* 0x0000000000ff7886 */ /* 0x000fe20000020100 */
[----:B------:R3:W-:Y:S01]  /*1f50*/  @UP0 UTMALDG.2D [UR12], [UR24] ;  /* 0x0000000c180005b4 */ /* 0x0007e20008008000 */
[----:B------:R-:W-:Y:S01]  /*1f60*/  UISETP.NE.U32.AND UP0, UPT, UR22, URZ, UPT ;  /* 0x000000ff1600728c */ /* 0x000fe2000bf05070 */
[----:B------:R5:W-:Y:S06]  /*1f70*/  MEMBAR.ALL.CTA ;  /* 0x0000000000007992 */ /* 0x000bec0000008000 */
[----:B-----5:R-:W5:Y:S02]  /*1f80*/  FENCE.VIEW.ASYNC.S ;  /* 0x00000000000073c6 */ /* 0x020f640000000000 */
[----:B-----5:R-:W-:Y:S06]  /*1f90*/  BAR.SYNC.DEFER_BLOCKING 0x0 ;  /* 0x0000000000007b1d */ /* 0x020fec0000010000 */
[----:B------:R3:W-:Y:S02]  /*1fa0*/  @UP1 UTMALDG.2D [UR16], [UR26] ;  /* 0x000000101a0015b4 */ /* 0x0007e40008008000 */
[----:B------:R-:W-:Y:S06]  /*1fb0*/  BAR.SYNC.DEFER_BLOCKING 0x0 ;  /* 0x0000000000007b1d */ /* 0x000fec0000010000 */
[----:B------:R-:W5:Y:S02]  /*1fc0*/  SYNCS.PHASECHK.TRANS64.TRYWAIT P0, [UR28+0x14000], R2 ;  /* 0x01400002ff0075a7 */ /* 0x000f64000800111c */
[----:B---3-5:R-:W-:Y:S05]  /*1fd0*/  @!P0 BRA `(.L_x_59) ;  /* 0x0000000c008c8947 */ /* 0x028fea0003800000 */
.L_x_72:
        /* <DEDUP_REMOVED lines=11> */
[----:B------:R-:W-:Y:S02]  /*2090*/  UIADD3 UR6, UP0, UPT, UR16, 0x2, URZ ;  /* 0x0000000210067890 */ /* 0x000fe4000ff1e0ff */
[----:B------:R-:W-:Y:S02]  /*20a0*/  UIADD3 UR32, UP1, UPT, UR30, 0x2, URZ ;  /* 0x000000021e207890 */ /* 0x000fe4000ff3e0ff */
[----:B------:R-:W-:Y:S02]  /*20b0*/  UIADD3 UR34, UP2, UPT, UR16, 0x4, URZ ;  /* 0x0000000410227890 */ /* 0x000fe4000ff5e0ff */
[----:B------:R-:W-:Y:S02]  /*20c0*/  UIADD3 UR36, UP3, UPT, UR30, 0x4, URZ ;  /* 0x000000041e247890 */ /* 0x000fe4000ff7e0ff */
[----:B------:R-:W-:-:S02]  /*20d0*/  UIADD3.X UR7, UPT, UPT, UR17, URZ, URZ, UP0, !UPT ;  /* 0x000000ff11077290 */ /* 0x000fc400087fe4ff */
[----:B------:R-:W-:Y:S02]  /*20e0*/  UIADD3.X UR33, UPT, UPT, UR31, URZ, URZ, UP1, !UPT ;  /* 0x000000ff1f217290 */ /* 0x000fe40008ffe4ff */
[----:B------:R-:W-:Y:S02]  /*20f0*/  UIADD3.X UR35, UPT, UPT, UR17, URZ, URZ, UP2, !UPT ;  /* 0x000000ff11237290 */ /* 0x000fe400097fe4ff */
[----:B------:R-:W-:Y:S01]  /*2100*/  UIADD3.X UR37, UPT, UPT, UR31, URZ, URZ, UP3, !UPT ;  /* 0x000000ff1f257290 */ /* 0x000fe20009ffe4ff */
        /* <DEDUP_REMOVED lines=8> */
[----:B------:R3:W-:Y:S01]  /*2190*/  UTCHMMA gdesc[UR10], gdesc[UR12], tmem[UR23], tmem[UR38], idesc[UR39], UPT ;  /* 0x00ff260c0a0075ea */ /* 0x0007e2000b800017 */
[----:B------:R-:W-:Y:S01]  /*21a0*/  UMOV UR44, 0x0 ;  /* 0x00000000002c7882 */ /* 0x000fe20000000000 */
[----:B------:R-:W-:Y:S01]  /*21b0*/  UMOV UR45, 0x4400010 ;  /* 0x04400010002d7882 */ /* 0x000fe20000000000 */
[----:B------:R3:W-:Y:S01]  /*21c0*/  UTCHMMA gdesc[UR16], gdesc[UR30], tmem[UR23], tmem[UR40], idesc[UR41], UPT ;  /* 0x00ff281e100075ea */ /* 0x0007e2000b800017 */
[----:B------:R3:W-:Y:S01]  /*21d0*/  UTCHMMA gdesc[UR6], gdesc[UR32], tmem[UR23], tmem[UR42], idesc[UR43], UPT ;  /* 0x00ff2a20060075ea */ /* 0x0007e2000b800017 */
[----:B------:R3:W-:Y:S01]  /*21e0*/  UTCHMMA gdesc[UR34], gdesc[UR36], tmem[UR23], tmem[UR44], idesc[UR45], UPT ;  /* 0x00ff2c24220075ea */ /* 0x0007e2000b800017 */
[----:B------:R-:W-:Y:S01]  /*21f0*/  NOP ;  /* 0x0000000000007918 */ /* 0x000fe20000000000 */
.L_x_60:
[----:B------:R-:W-:Y:S01]  /*2200*/  ELECT P0, URZ, PT ;  /* 0x0000000000ff782f */ /* 0x000fe20003800000 */
[----:B---3--:R-:W-:-:S03]  /*2210*/  UIADD3 UR6, UPT, UPT, UR28, 0x14010, URZ ;  /* 0x000140101c067890 */ /* 0x008fc6000fffe0ff */
[----:B------:R-:W-:Y:S01]  /*2220*/  ISETP.LT.U32.AND P0, PT, R10, 0x20, P0 ;  /* 0x000000200a00780c */ /* 0x000fe20000701070 */
[----:B------:R-:W-:-:S12]  /*2230*/  UMOV UR7, URZ ;  /* 0x000000ff00077c82 */ /* 0x000fd80008000000 */
[----:B------:R-:W-:Y:S01]  /*2240*/  VOTEU.ANY UP0, P0 ;  /* 0x0000000000ff7886 */ /* 0x000fe20000000100 */
[----:B------:R-:W-:-:S04]  /*2250*/  VOTEU.ANY UP1, P0 ;  /* 0x0000000000ff7886 */ /* 0x000fc80000020100 */
[----:B------:R-:W-:Y:S02]  /*2260*/  @UP0 UMOV UR6, UR6 ;  /* 0x0000000600060c82 */ /* 0x000fe40008000000 */
[----:B------:R3:W-:Y:S01]  /*2270*/  @UP1 UTCBAR [UR6], URZ ;  /* 0x000000ff060013e9 */ /* 0x0007e200080000ff */
[----:B------:R-:W-:Y:S06]  /*2280*/  BAR.SYNC.DEFER_BLOCKING 0x0 ;  /* 0x0000000000007b1d */ /* 0x000fec0000010000 */
[----:B------:R-:W5:Y:S02]  /*2290*/  SYNCS.PHASECHK.TRANS64.TRYWAIT P0, [UR28+0x14010], R2 ;  /* 0x01401002ff0075a7 */ /* 0x000f64000800111c */
[----:B---3-5:R-:W-:Y:S05]  /*22a0*/  @!P0 BRA `(.L_x_61) ;  /* 0x0000000800e48947 */ /* 0x028fea0003800000 */
.L_x_73:
[----:B------:R-:W-:Y:S02]  /*22b0*/  UIADD3 UR9, UPT, UPT, UR9, 0x1, URZ ;  /* 0x0000000109097890 */ /* 0x000fe4000fffe0ff */
[----:B------:R-:W-:Y:S02]  /*22c0*/  UIADD3 UR14, UPT, UPT, UR14, 0x40, URZ ;  /* 0x000000400e0e7890 */ /* 0x000fe4000fffe0ff */
[----:B------:R-:W-:-:S04]  /*22d0*/  UISETP.NE.U32.AND UP0, UPT, UR9, 0x2, UPT ;  /* 0x000000020900788c */ /* 0x000fc8000bf05070 */
[----:B------:R-:W-:Y:S02]  /*22e0*/  USEL UR5, URZ, 0x1, UP0 ;  /* 0x00000001ff057887 */ /* 0x000fe40008000000 */
[----:B------:R-:W-:Y:S02]  /*22f0*/  USEL UR9, UR9, URZ, UP0 ;  /* 0x000000ff09097287 */ /* 0x000fe40008000000 */
[----:B--2---:R-:W-:Y:S02]  /*2300*/  UISETP.GE.AND UP0, UPT, UR14, UR29, UPT ;  /* 0x0000001d0e00728c */ /* 0x004fe4000bf06270 */
[----:B------:R-:W-:-:S07]  /*2310*/  ULOP3.LUT UR4, UR4, UR5, URZ, 0x3c, !UPT ;  /* 0x0000000504047292 */ /* 0x000fce000f8e3cff */
[----:B------:R-:W-:Y:S05]  /*2320*/  BRA.U !UP0, `(.L_x_62) ;  /* 0xfffffff908b47547 */ /* 0x000fea000b83ffff */
.L_x_55:
[----:B-----5:R-:W-:Y:S06]  /*2330*/  BAR.SYNC.DEFER_BLOCKING 0x0 ;  /* 0x0000000000007b1d */ /* 0x020fec0000010000 */
[----:B------:R-:W-:Y:S04]  /*2340*/  BSSY.RECONVERGENT B5, `(.L_x_63) ;  /* 0x0000004000057945 */ /* 0x000fe80003800200 */
[----:B------:R-:W-:Y:S05]  /*2350*/  @P3 BRA `(.L_x_64) ;  /* 0x0000000000083947 */ /* 0x000fea0003800000 */
[----:B------:R-:W2:Y:S02]  /*2360*/  SYNCS.CCTL.IV [UR8+0x14000] ;  /* 0x01400000ff0079b1 */ /* 0x000ea40008000008 */
[----:B--2---:R-:W2:Y:S02]  /*2370*/  SYNCS.CCTL.IV [UR8+0x14010] ;  /* 0x01401000ff0079b1 */ /* 0x004ea40008000008 */
.L_x_64:
[----:B------:R-:W-:Y:S05]  /*2380*/  BSYNC.RECONVERGENT B5 ;  /* 0x0000000000057941 */ /* 0x000fea0003800200 */
.L_x_63:
[----:B--2---:R-:W-:Y:S06]  /*2390*/  BAR.SYNC.DEFER_BLOCKING 0x0 ;  /* 0x0000000000007b1d */ /* 0x004fec0000010000 */
[----:B------:R-:W-:Y:S04]  /*23a0*/  BSSY.RECONVERGENT B5, `(.L_x_65) ;  /* 0x0000004000057945 */ /* 0x000fe80003800200 */
[----:B------:R-:W-:Y:S05]  /*23b0*/  @P3 BRA `(.L_x_66) ;  /* 0x0000000000083947 */ /* 0x000fea0003800000 */
[----:B------:R-:W2:Y:S02]  /*23c0*/  SYNCS.CCTL.IV [UR8+0x14008] ;  /* 0x01400800ff0079b1 */ /* 0x000ea40008000008 */
[----:B--2---:R-:W2:Y:S02]  /*23d0*/  SYNCS.CCTL.IV [UR8+0x14018] ;  /* 0x01401800ff0079b1 */ /* 0x004ea40008000008 */
.L_x_66:
[----:B------:R-:W-:Y:S05]  /*23e0*/  BSYNC.RECONVERGENT B5 ;  /* 0x0000000000057941 */ /* 0x000fea0003800200 */
.L_x_65:
[----:B------:R-:W-:Y:S01]  /*23f0*/  ULOP3.LUT UR22, UR22, 0x3, URZ, 0xc0, !UPT ;  /* 0x0000000316167892 */ /* 0x000fe2000f8ec0ff */
[C---:B------:R-:W-:Y:S01]  /*2400*/  IMAD.SHL.U32 R2, R0.reuse, 0x10, RZ ;  /* 0x0000001000027824 */ /* 0x040fe200078e00ff */
[----:B------:R-:W-:Y:S01]  /*2410*/  UMOV UR6, UR15 ;  /* 0x0000000f00067c82 */ /* 0x000fe20008000000 */
[C---:B------:R-:W-:Y:S01]  /*2420*/  IMAD.SHL.U32 R132, R0.reuse, 0x40, RZ ;  /* 0x0000004000847824 */ /* 0x040fe200078e00ff */
[----:B------:R-:W-:Y:S01]  /*2430*/  ULEA UR4, UR22, UR23, 0x15 ;  /* 0x0000001716047291 */ /* 0x000fe2000f8ea8ff */
[----:B------:R-:W-:Y:S01]  /*2440*/  IMAD.SHL.U32 R3, R0, 0x80, RZ ;  /* 0x0000008000037824 */ /* 0x000fe200078e00ff */
[----:B------:R-:W-:Y:S01]  /*2450*/  LOP3.LUT R2, R2, 0x70, RZ, 0xc0, !PT ;  /* 0x0000007002027812 */ /* 0x000fe200078ec0ff */
[----:B------:R-:W-:Y:S01]  /*2460*/  IMAD.SHL.U32 R0, R0, 0x400, RZ ;  /* 0x0000040000007824 */ /* 0x000fe200078e00ff */
[----:B------:R-:W-:Y:S01]  /*2470*/  LOP3.LUT R133, R132, 0x1800, RZ, 0xc0, !PT ;  /* 0x0000180084857812 */ /* 0x000fe200078ec0ff */
[----:B------:R-:W-:Y:S01]  /*2480*/  ULEA UR5, UR22, UR19, 0x6 ;  /* 0x0000001316057291 */ /* 0x000fe2000f8e30ff */
[----:B------:R-:W-:-:S02]  /*2490*/  LOP3.LUT R2, R2, 0x780, R3, 0xf8, !PT ;  /* 0x0000078002027812 */ /* 0x000fc400078ef803 */
[----:B------:R-:W-:Y:S02]  /*24a0*/  ELECT P0, URZ, PT ;  /* 0x0000000000ff782f */ /* 0x000fe40003800000 */
[----:B------:R-:W-:Y:S01]  /*24b0*/  LOP3.LUT R133, R133, 0x4000, R0, 0xf8, !PT ;  /* 0x0000400085857812 */ /* 0x000fe200078ef800 */
[----:B----4-:R-:W-:Y:S01]  /*24c0*/  LDTM.16dp32bit_t0_t15.x128 R4, tmem[UR4] ;  /* 0x00000004000479ee */ /* 0x010fe20008b80000 */
[----:B------:R-:W3:Y:S01]  /*24d0*/  LDTM.16dp32bit_t16_t31.x128 R4, tmem[UR4+0x80] ;  /* 0x00008004000479ee */ /* 0x000ee20008ba0000 */
[----:B------:R-:W-:Y:S01]  /*24e0*/  NOP ;  /* 0x0000000000007918 */ /* 0x000fe20000000000 */
[----:B------:R-:W-:Y:S01]  /*24f0*/  ULEA UR4, UR22, UR8, 0xd ;  /* 0x0000000816047291 */ /* 0x000fe2000f8e68ff */
[----:B------:R-:W-:-:S04]  /*2500*/  LOP3.LUT R0, R133, R2, RZ, 0xfc, !PT ;  /* 0x0000000285007212 */ /* 0x000fc800078efcff */
[C---:B------:R-:W-:Y:S02]  /*2510*/  LOP3.LUT R2, R0.reuse, 0x10, RZ, 0x3c, !PT ;  /* 0x0000001000027812 */ /* 0x040fe400078e3cff */
[----:B------:R-:W-:Y:S02]  /*2520*/  LOP3.LUT R3, R0, 0x20, RZ, 0x3c, !PT ;  /* 0x0000002000037812 */ /* 0x000fe400078e3cff */
[----:B---3--:R-:W-:Y:S02]  /*2530*/  F2FP.F16.F32.PACK_AB R4, R5, R4 ;  /* 0x000000040504723e */ /* 0x008fe400000000ff */
[----:B------:R-:W-:Y:S02]  /*2540*/  F2FP.F16.F32.PACK_AB R68, R69, R68 ;  /* 0x000000444544723e */ /* 0x000fe400000000ff */
[----:B------:R-:W-:Y:S02]  /*2550*/  F2FP.F16.F32.PACK_AB R5, R7, R6 ;  /* 0x000000060705723e */ /* 0x000fe400000000ff */
[----:B------:R-:W-:-:S02]  /*2560*/  F2FP.F16.F32.PACK_AB R12, R13, R12 ;  /* 0x0000000c0d0c723e */ /* 0x000fc400000000ff */
[----:B------:R-:W-:Y:S02]  /*2570*/  F2FP.F16.F32.PACK_AB R69, R71, R70 ;  /* 0x000000464745723e */ /* 0x000fe400000000ff */
[----:B------:R-:W-:Y:S02]  /*2580*/  F2FP.F16.F32.PACK_AB R76, R77, R76 ;  /* 0x0000004c4d4c723e */ /* 0x000fe400000000ff */
[----:B------:R-:W-:Y:S02]  /*2590*/  F2FP.F16.F32.PACK_AB R6, R9, R8 ;  /* 0x000000080906723e */ /* 0x000fe400000000ff */
[----:B------:R-:W-:Y:S02]  /*25a0*/  F2FP.F16.F32.PACK_AB R7, R11, R10 ;  /* 0x0000000a0b07723e */ /* 0x000fe400000000ff */
[----:B------:R-:W-:Y:S02]  /*25b0*/  F2FP.F16.F32.PACK_AB R13, R15, R14 ;  /* 0x0000000e0f0d723e */ /* 0x000fe400000000ff */
[----:B------:R-:W-:Y:S01]  /*25c0*/  F2FP.F16.F32.PACK_AB R70, R73, R72 ;  /* 0x000000484946723e */ /* 0x000fe200000000ff */
[----:B--2---:R-:W-:Y:S01]  /*25d0*/  STS.128 [R0+UR8], R4 ;  /* 0x0000000400007988 */ /* 0x004fe20008000c08 */
[----:B------:R-:W-:-:S02]  /*25e0*/  F2FP.F16.F32.PACK_AB R71, R75, R74 ;  /* 0x0000004a4b47723e */ /* 0x000fc400000000ff */
[----:B------:R-:W-:Y:S02]  /*25f0*/  F2FP.F16.F32.PACK_AB R77, R79, R78 ;  /* 0x0000004e4f4d723e */ /* 0x000fe400000000ff */
[----:B------:R-:W-:Y:S01]  /*2600*/  F2FP.F16.F32.PACK_AB R14, R17, R16 ;  /* 0x00000010110e723e */ /* 0x000fe200000000ff */
[----:B------:R-:W-:Y:S01]  /*2610*/  STS.128 [R0+UR8+0x2000], R68 ;  /* 0x0020004400007988 */ /* 0x000fe20008000c08 */
[----:B------:R-:W-:Y:S02]  /*2620*/  F2FP.F16.F32.PACK_AB R15, R19, R18 ;  /* 0x00000012130f723e */ /* 0x000fe400000000ff */
[----:B------:R-:W-:Y:S02]  /*2630*/  F2FP.F16.F32.PACK_AB R20, R21, R20 ;  /* 0x000000141514723e */ /* 0x000fe400000000ff */
[----:B------:R-:W-:Y:S01]  /*2640*/  F2FP.F16.F32.PACK_AB R78, R81, R80 ;  /* 0x00000050514e723e */ /* 0x000fe200000000ff */
[----:B------:R-:W-:Y:S01]  /*2650*/  STS.128 [R2+UR8], R12 ;  /* 0x0000000c02007988 */ /* 0x000fe20008000c08 */
[----:B------:R-:W-:-:S02]  /*2660*/  F2FP.F16.F32.PACK_AB R79, R83, R82 ;  /* 0x00000052534f723e */ /* 0x000fc400000000ff */
[----:B------:R-:W-:Y:S02]  /*2670*/  F2FP.F16.F32.PACK_AB R84, R85, R84 ;  /* 0x000000545554723e */ /* 0x000fe400000000ff */
[----:B------:R-:W-:Y:S01]  /*2680*/  F2FP.F16.F32.PACK_AB R21, R23, R22 ;  /* 0x000000161715723e */ /* 0x000fe200000000ff */
[----:B------:R2:W-:Y:S01]  /*2690*/  STS.128 [R2+UR8+0x2000], R76 ;  /* 0x0020004c02007988 */ /* 0x0005e20008000c08 */
[----:B------:R-:W-:Y:S02]  /*26a0*/  F2FP.F16.F32.PACK_AB R28, R29, R28 ;  /* 0x0000001c1d1c723e */ /* 0x000fe400000000ff */
[----:B------:R-:W-:Y:S02]  /*26b0*/  F2FP.F16.F32.PACK_AB R85, R87, R86 ;  /* 0x000000565755723e */ /* 0x000fe400000000ff */
[----:B------:R-:W-:Y:S02]  /*26c0*/  F2FP.F16.F32.PACK_AB R92, R93, R92 ;  /* 0x0000005c5d5c723e */ /* 0x000fe400000000ff */
[----:B------:R-:W-:-:S02]  /*26d0*/  F2FP.F16.F32.PACK_AB R22, R25, R24 ;  /* 0x000000181916723e */ /* 0x000fc400000000ff */
[----:B------:R-:W-:Y:S02]  /*26e0*/  F2FP.F16.F32.PACK_AB R23, R27, R26 ;  /* 0x0000001a1b17723e */ /* 0x000fe400000000ff */
[----:B------:R-:W-:Y:S02]  /*26f0*/  F2FP.F16.F32.PACK_AB R29, R31, R30 ;  /* 0x0000001e1f1d723e */ /* 0x000fe400000000ff */
[----:B------:R-:W-:Y:S01]  /*2700*/  F2FP.F16.F32.PACK_AB R36, R37, R36 ;  /* 0x000000242524723e */ /* 0x000fe200000000ff */
[----:B------:R3:W-:Y:S01]  /*2710*/  STS.128 [R3+UR8], R20 ;  /* 0x0000001403007988 */ /* 0x0007e20008000c08 */
[----:B------:R-:W-:Y:S02]  /*2720*/  F2FP.F16.F32.PACK_AB R86, R89, R88 ;  /* 0x000000585956723e */ /* 0x000fe400000000ff */
[----:B------:R-:W-:Y:S02]  /*2730*/  F2FP.F16.F32.PACK_AB R87, R91, R90 ;  /* 0x0000005a5b57723e */ /* 0x000fe400000000ff */
[----:B------:R-:W-:-:S02]  /*2740*/  F2FP.F16.F32.PACK_AB R93, R95, R94 ;  /* 0x0000005e5f5d723e */ /* 0x000fc400000000ff */
[----:B------:R-:W-:Y:S01]  /*2750*/  F2FP.F16.F32.PACK_AB R100, R101, R100 ;  /* 0x000000646564723e */ /* 0x000fe200000000ff */
[----:B------:R3:W-:Y:S01]  /*2760*/  STS.128 [R3+UR8+0x2000], R84 ;  /* 0x0020005403007988 */ /* 0x0007e20008000c08 */
[----:B------:R-:W-:Y:S02]  /*2770*/  F2FP.F16.F32.PACK_AB R30, R33, R32 ;  /* 0x00000020211e723e */ /* 0x000fe400000000ff */
[----:B------:R-:W-:Y:S02]  /*2780*/  F2FP.F16.F32.PACK_AB R31, R35, R34 ;  /* 0x00000022231f723e */ /* 0x000fe400000000ff */
[----:B------:R-:W-:Y:S02]  /*2790*/  F2FP.F16.F32.PACK_AB R37, R39, R38 ;  /* 0x000000262725723e */ /* 0x000fe400000000ff */
[----:B------:R-:W-:Y:S02]  /*27a0*/  F2FP.F16.F32.PACK_AB R44, R45, R44 ;  /* 0x0000002c2d2c723e */ /* 0x000fe400000000ff */
[----:B------:R-:W-:-:S02]  /*27b0*/  F2FP.F16.F32.PACK_AB R94, R97, R96 ;  /* 0x00000060615e723e */ /* 0x000fc400000000ff */
[----:B------:R-:W-:Y:S02]  /*27c0*/  F2FP.F16.F32.PACK_AB R95, R99, R98 ;  /* 0x00000062635f723e */ /* 0x000fe400000000ff */
[----:B------:R-:W-:Y:S02]  /*27d0*/  F2FP.F16.F32.PACK_AB R101, R103, R102 ;  /* 0x000000666765723e */ /* 0x000fe400000000ff */
[----:B------:R-:W-:Y:S02]  /*27e0*/  F2FP.F16.F32.PACK_AB R108, R109, R108 ;  /* 0x0000006c6d6c723e */ /* 0x000fe400000000ff */
[----:B------:R-:W-:Y:S02]  /*27f0*/  LOP3.LUT R8, R0, 0x30, RZ, 0x3c, !PT ;  /* 0x0000003000087812 */ /* 0x000fe400078e3cff */
[----:B------:R-:W-:Y:S02]  /*2800*/  F2FP.F16.F32.PACK_AB R38, R41, R40 ;  /* 0x000000282926723e */ /* 0x000fe400000000ff */
[----:B------:R-:W-:Y:S01]  /*2810*/  F2FP.F16.F32.PACK_AB R39, R43, R42 ;  /* 0x0000002a2b27723e */ /* 0x000fe200000000ff */
[----:B------:R3:W-:Y:S01]  /*2820*/  STS.128 [R8+UR8], R28 ;  /* 0x0000001c08007988 */ /* 0x0007e20008000c08 */
[----:B------:R-:W-:-:S02]  /*2830*/  F2FP.F16.F32.PACK_AB R45, R47, R46 ;  /* 0x0000002e2f2d723e */ /* 0x000fc400000000ff */
[----:B------:R-:W-:Y:S01]  /*2840*/  F2FP.F16.F32.PACK_AB R52, R53, R52 ;  /* 0x000000343534723e */ /* 0x000fe200000000ff */
[----:B------:R3:W-:Y:S01]  /*2850*/  STS.128 [R8+UR8+0x2000], R92 ;  /* 0x0020005c08007988 */ /* 0x0007e20008000c08 */
[----:B------:R-:W-:Y:S02]  /*2860*/  F2FP.F16.F32.PACK_AB R102, R105, R104 ;  /* 0x000000686966723e */ /* 0x000fe400000000ff */
[----:B------:R-:W-:Y:S02]  /*2870*/  F2FP.F16.F32.PACK_AB R103, R107, R106 ;  /* 0x0000006a6b67723e */ /* 0x000fe400000000ff */
[----:B------:R-:W-:Y:S02]  /*2880*/  F2FP.F16.F32.PACK_AB R109, R111, R110 ;  /* 0x0000006e6f6d723e */ /* 0x000fe400000000ff */
[----:B------:R-:W-:Y:S02]  /*2890*/  F2FP.F16.F32.PACK_AB R116, R117, R116 ;  /* 0x000000747574723e */ /* 0x000fe400000000ff */
[----:B------:R-:W-:-:S02]  /*28a0*/  LOP3.LUT R9, R0, 0x40, RZ, 0x3c, !PT ;  /* 0x0000004000097812 */ /* 0x000fc400078e3cff */
[----:B------:R-:W-:Y:S02]  /*28b0*/  F2FP.F16.F32.PACK_AB R46, R49, R48 ;  /* 0x00000030312e723e */ /* 0x000fe400000000ff */
[----:B------:R-:W-:Y:S01]  /*28c0*/  F2FP.F16.F32.PACK_AB R47, R51, R50 ;  /* 0x00000032332f723e */ /* 0x000fe200000000ff */
[----:B------:R3:W-:Y:S01]  /*28d0*/  STS.128 [R9+UR8], R36 ;  /* 0x0000002409007988 */ /* 0x0007e20008000c08 */
[----:B------:R-:W-:Y:S02]  /*28e0*/  F2FP.F16.F32.PACK_AB R53, R55, R54 ;  /* 0x000000363735723e */ /* 0x000fe400000000ff */
[----:B------:R-:W-:Y:S01]  /*28f0*/  F2FP.F16.F32.PACK_AB R60, R61, R60 ;  /* 0x0000003c3d3c723e */ /* 0x000fe200000000ff */
[----:B------:R3:W-:Y:S01]  /*2900*/  STS.128 [R9+UR8+0x2000], R100 ;  /* 0x0020006409007988 */ /* 0x0007e20008000c08 */
[----:B------:R-:W-:Y:S02]  /*2910*/  F2FP.F16.F32.PACK_AB R110, R113, R112 ;  /* 0x00000070716e723e */ /* 0x000fe400000000ff */
[----:B------:R-:W-:-:S02]  /*2920*/  F2FP.F16.F32.PACK_AB R111, R115, R114 ;  /* 0x00000072736f723e */ /* 0x000fc400000000ff */
        /* <DEDUP_REMOVED lines=11> */
[----:B--2---:R-:W-:Y:S02]  /*29e0*/  LOP3.LUT R2, R0, 0x60, RZ, 0x3c, !PT ;  /* 0x0000006000027812 */ /* 0x004fe400078e3cff */
[----:B------:R-:W-:Y:S02]  /*29f0*/  F2FP.F16.F32.PACK_AB R62, R65, R64 ;  /* 0x00000040413e723e */ /* 0x000fe400000000ff */
[----:B------:R-:W-:Y:S01]  /*2a00*/  F2FP.F16.F32.PACK_AB R63, R67, R66 ;  /* 0x00000042433f723e */ /* 0x000fe200000000ff */
[----:B------:R3:W-:Y:S01]  /*2a10*/  STS.128 [R2+UR8], R52 ;  /* 0x0000003402007988 */ /* 0x0007e20008000c08 */
[----:B------:R-:W-:-:S02]  /*2a20*/  F2FP.F16.F32.PACK_AB R126, R129, R128 ;  /* 0x00000080817e723e */ /* 0x000fc400000000ff */
[----:B------:R-:W-:Y:S01]  /*2a30*/  F2FP.F16.F32.PACK_AB R127, R131, R130 ;  /* 0x00000082837f723e */ /* 0x000fe200000000ff */
[----:B------:R3:W-:Y:S01]  /*2a40*/  STS.128 [R2+UR8+0x2000], R116 ;  /* 0x0020007402007988 */ /* 0x0007e20008000c08 */
[----:B------:R-:W-:-:S05]  /*2a50*/  LOP3.LUT R0, R0, 0x70, RZ, 0x3c, !PT ;  /* 0x0000007000007812 */ /* 0x000fca00078e3cff */
[----:B------:R3:W-:Y:S04]  /*2a60*/  STS.128 [R0+UR8], R60 ;  /* 0x0000003c00007988 */ /* 0x0007e80008000c08 */
[----:B------:R3:W-:Y:S01]  /*2a70*/  STS.128 [R0+UR8+0x2000], R124 ;  /* 0x0020007c00007988 */ /* 0x0007e20008000c08 */
[----:B------:R2:W-:Y:S06]  /*2a80*/  MEMBAR.ALL.CTA ;  /* 0x0000000000007992 */ /* 0x0005ec0000008000 */
[----:B--2---:R-:W2:Y:S02]  /*2a90*/  FENCE.VIEW.ASYNC.S ;  /* 0x00000000000073c6 */ /* 0x004ea40000000000 */
[----:B--2---:R-:W-:Y:S06]  /*2aa0*/  BAR.SYNC.DEFER_BLOCKING 0x0 ;  /* 0x0000000000007b1d */ /* 0x004fec0000010000 */
[----:B------:R3:W-:Y:S01]  /*2ab0*/  UTMASTG.2D [UR4], [UR20] ;  /* 0x00000004140073b5 */ /* 0x0007e20008008000 */
[----:B------:R0:W-:Y:S01]  /*2ac0*/  UTMACMDFLUSH ;  /* 0x00000000000079b7 */ /* 0x0001e20000000000 */
[----:B------:R-:W-:-:S04]  /*2ad0*/  DEPBAR.LE SB0, 0x0 ;  /* 0x000080000000791a */ /* 0x000fc80000000000 */
[----:B------:R-:W-:Y:S08]  /*2ae0*/  BAR.SYNC.DEFER_BLOCKING 0x0 ;  /* 0x0000000000007b1d */ /* 0x000ff00000010000 */
[----:B------:R-:W-:Y:S06]  /*2af0*/  BAR.SYNC.DEFER_BLOCKING 0x0 ;  /* 0x0000000000007b1d */ /* 0x000fec0000010000 */
[----:B---3--:R-:W-:Y:S05]  /*2b00*/  @P2 BRA `(.L_x_67) ;  /* 0x0000000000a02947 */ /* 0x008fea0003800000 */
[----:B------:R-:W2:Y:S01]  /*2b10*/  S2UR UR5, SR_CgaCtaId ;  /* 0x00000000000579c3 */ /* 0x000ea20000008800 */
[----:B------:R-:W-:Y:S01]  /*2b20*/  NOP ;  /* 0x0000000000007918 */ /* 0x000fe20000000000 */
[----:B------:R-:W-:Y:S01]  /*2b30*/  UMOV UR4, 0x50 ;  /* 0x0000005000047882 */ /* 0x000fe20000000000 */
[----:B------:R-:W-:Y:S02]  /*2b40*/  IMAD.U32 R0, RZ, RZ, UR23 ;  /* 0x00000017ff007e24 */ /* 0x000fe4000f8e00ff */
[----:B------:R-:W-:Y:S02]  /*2b50*/  IMAD.MOV.U32 R3, RZ, RZ, 0xff ;  /* 0x000000ffff037424 */ /* 0x000fe400078e00ff */
[----:B------:R-:W-:Y:S01]  /*2b60*/  IMAD.MOV.U32 R7, RZ, RZ, 0x1 ;  /* 0x00000001ff077424 */ /* 0x000fe200078e00ff */
[----:B------:R-:W-:-:S04]  /*2b70*/  LOP3.LUT R0, R0, 0xffff, RZ, 0xc0, !PT ;  /* 0x0000ffff00007812 */ /* 0x000fc800078ec0ff */
[----:B------:R-:W-:-:S05]  /*2b80*/  SHF.R.U32.HI R0, RZ, 0x5, R0 ;  /* 0x00000005ff007819 */ /* 0x000fca0000011600 */
[----:B------:R-:W-:Y:S01]  /*2b90*/  VIADD R2, R0, 0x10 ;  /* 0x0000001000027836 */ /* 0x000fe20000000000 */
[----:B------:R-:W-:Y:S01]  /*2ba0*/  SHF.L.U32 R0, R3, R0, RZ ;  /* 0x0000000003007219 */ /* 0x000fe200000006ff */
[----:B--2---:R-:W-:-:S03]  /*2bb0*/  ULEA UR6, UR5, UR4, 0x18 ;  /* 0x0000000405067291 */ /* 0x004fc6000f8ec0ff */
[----:B------:R-:W-:-:S04]  /*2bc0*/  SHF.L.U32 R3, R7, R2, RZ ;  /* 0x0000000207037219 */ /* 0x000fc800000006ff */
[----:B------:R-:W-:Y:S02]  /*2bd0*/  LOP3.LUT R0, R3, R0, RZ, 0xfc, !PT ;  /* 0x0000000003007212 */ /* 0x000fe400078efcff */
[----:B------:R-:W2:Y:S02]  /*2be0*/  LDS R5, [UR6] ;  /* 0x00000006ff057984 */ /* 0x000ea40008000800 */
[C---:B------:R-:W-:Y:S02]  /*2bf0*/  LOP3.LUT R2, R0.reuse, 0xffff, RZ, 0xc0, !PT ;  /* 0x0000ffff00027812 */ /* 0x040fe400078ec0ff */
[----:B--2---:R-:W-:-:S04]  /*2c00*/  LOP3.LUT R3, R0, 0xffff, R5, 0x80, !PT ;  /* 0x0000ffff00037812 */ /* 0x004fc800078e8005 */
[----:B------:R-:W-:-:S13]  /*2c10*/  ISETP.NE.AND P0, PT, R3, R2, PT ;  /* 0x000000020300720c */ /* 0x000fda0003f05270 */
[----:B------:R-:W-:Y:S05]  /*2c20*/  @P0 BRA `(.L_x_68) ;  /* 0x0000000000500947 */ /* 0x000fea0003800000 */
[----:B------:R-:W-:Y:S02]  /*2c30*/  SHF.R.U32.HI R5, RZ, 0x10, R5 ;  /* 0x00000010ff057819 */ /* 0x000fe40000011605 */
[----:B------:R-:W-:-:S04]  /*2c40*/  SHF.R.U32.HI R2, RZ, 0x10, R0 ;  /* 0x00000010ff027819 */ /* 0x000fc80000011600 */
[----:B------:R-:W-:-:S04]  /*2c50*/  LOP3.LUT R5, R5, R2, RZ, 0xc0, !PT ;  /* 0x0000000205057212 */ /* 0x000fc800078ec0ff */
[----:B------:R-:W-:-:S13]  /*2c60*/  ISETP.NE.AND P0, PT, R5, R2, PT ;  /* 0x000000020500720c */ /* 0x000fda0003f05270 */
[----:B------:R-:W-:Y:S05]  /*2c70*/  @P0 BRA `(.L_x_69) ;  /* 0x0000000000300947 */ /* 0x000fea0003800000 */
[----:B------:R-:W-:Y:S01]  /*2c80*/  R2UR UR4, R0 ;  /* 0x00000000000472ca */ /* 0x000fe200000e0000 */
[----:B------:R-:W-:Y:S01]  /*2c90*/  VOTEU.ANY UR5, UPT, PT ;  /* 0x0000000000057886 */ /* 0x000fe200038e0100 */
[----:B------:R-:W2:Y:S01]  /*2ca0*/  S2R R0, SR_LANEID ;  /* 0x0000000000007919 */ /* 0x000ea20000000000 */
[----:B------:R-:W-:-:S10]  /*2cb0*/  UFLO.U32 UR5, UR5 ;  /* 0x00000005000572bd */ /* 0x000fd400080e0000 */
[----:B------:R-:W-:-:S06]  /*2cc0*/  ULOP3.LUT UR4, URZ, UR4, URZ, 0x33, !UPT ;  /* 0x00000004ff047292 */ /* 0x000fcc000f8e33ff */
[----:B------:R-:W-:-:S04]  /*2cd0*/  IMAD.U32 R2, RZ, RZ, UR4 ;  /* 0x00000004ff027e24 */ /* 0x000fc8000f8e00ff */
[----:B------:R-:W3:Y:S02]  /*2ce0*/  REDUX UR7, R2 ;  /* 0x00000000020773c4 */ /* 0x000ee40000000000 */
[----:B------:R4:W-:Y:S01]  /*2cf0*/  UTCATOMSWS.AND URZ, UR4 ;  /* 0x0000000400ff79e3 */ /* 0x0009e20008000000 */
[----:B--2---:R-:W-:Y:S01]  /*2d00*/  ISETP.EQ.U32.AND P0, PT, R0, UR5, PT ;  /* 0x0000000500007c0c */ /* 0x004fe2000bf02070 */
[----:B---3--:R-:W-:-:S12]  /*2d10*/  IMAD.U32 R0, RZ, RZ, UR7 ;  /* 0x00000007ff007e24 */ /* 0x008fd8000f8e00ff */
[----:B------:R4:W-:Y:S01]  /*2d20*/  @P0 ATOMS.AND RZ, [UR6], R0 ;  /* 0x00000000ffff098c */ /* 0x0009e2000a800006 */
[----:B------:R-:W-:Y:S05]  /*2d30*/  BRA `(.L_x_67) ;  /* 0x0000000000147947 */ /* 0x000fea0003800000 */
.L_x_69:
[----:B------:R-:W-:-:S07]  /*2d40*/  MOV R2, 0x2d60 ;  /* 0x00002d6000027802 */ /* 0x000fce0000000f00 */
[----:B-1----:R-:W-:Y:S05]  /*2d50*/  CALL.REL.NOINC `($__internal_0_$__cuda_sm10x_tcgen05_guardrail_trap_col_being_dealloced_not_returned_by_alloc) ;  /* 0x0000000000447944 */ /* 0x002fea0003c00000 */
[----:B------:R-:W-:Y:S05]  /*2d60*/  BRA `(.L_x_67) ;  /* 0x0000000000087947 */ /* 0x000fea0003800000 */
.L_x_68:
[----:B------:R-:W-:-:S07]  /*2d70*/  MOV R2, 0x2d90 ;  /* 0x00002d9000027802 */ /* 0x000fce0000000f00 */
[----:B-1----:R-:W-:Y:S05]  /*2d80*/  CALL.REL.NOINC `($__internal_2_$__cuda_sm10x_tcgen05_guardrail_trap_unallocated_columns_being_dealloced) ;  /* 0x0000000000507944 */ /* 0x002fea0003c00000 */
.L_x_67:
[----:B------:R-:W-:Y:S01]  /*2d90*/  NOP ;  /* 0x0000000000007918 */ /* 0x000fe20000000000 */
[----:B----4-:R-:W-:Y:S05]  /*2da0*/  EXIT ;  /* 0x000000000000794d */ /* 0x010fea0003800000 */
.L_x_56:
[----:B------:R-:W2:Y:S02]  /*2db0*/  SYNCS.PHASECHK.TRANS64.TRYWAIT P0, [UR8+0x14000], RZ ;  /* 0x014000ffff0075a7 */ /* 0x000ea40008001108 */
[----:B--2---:R-:W-:Y:S05]  /*2dc0*/  @!P0 BRA `(.L_x_56) ;  /* 0xfffffffc00f88947 */ /* 0x004fea000383ffff */
[----:B------:R-:W-:Y:S05]  /*2dd0*/  BRA `(.L_x_70) ;  /* 0xffffffec004c7947 */ /* 0x000fea000383ffff */
.L_x_58:
[----:B------:R-:W2:Y:S02]  /*2de0*/  SYNCS.PHASECHK.TRANS64.TRYWAIT P1, [UR8+0x14010], RZ ;  /* 0x014010ffff0075a7 */ /* 0x000ea40008021108 */
[----:B--2---:R-:W-:Y:S05]  /*2df0*/  @!P1 BRA `(.L_x_58) ;  /* 0xfffffffc00f89947 */ /* 0x004fea000383ffff */
[----:B------:R-:W-:Y:S05]  /*2e00*/  BRA `(.L_x_71) ;  /* 0xffffffec00e87947 */ /* 0x000fea000383ffff */
.L_x_59:
[----:B------:R-:W3:Y:S02]  /*2e10*/  SYNCS.PHASECHK.TRANS64.TRYWAIT P0, [UR28+0x14000], R2 ;  /* 0x01400002ff0075a7 */ /* 0x000ee4000800111c */
[----:B---3--:R-:W-:Y:S05]  /*2e20*/  @!P0 BRA `(.L_x_59) ;  /* 0xfffffffc00f88947 */ /* 0x008fea000383ffff */
[----:B------:R-:W-:Y:S05]  /*2e30*/  BRA `(.L_x_72) ;  /* 0xfffffff000687947 */ /* 0x000fea000383ffff */
.L_x_61:
[----:B------:R-:W3:Y:S02]  /*2e40*/  SYNCS.PHASECHK.TRANS64.TRYWAIT P0, [UR28+0x14010], R2 ;  /* 0x01401002ff0075a7 */ /* 0x000ee4000800111c */
[----:B---3--:R-:W-:Y:S05]  /*2e50*/  @!P0 BRA `(.L_x_61) ;  /* 0xfffffffc00f88947 */ /* 0x008fea000383ffff */
[----:B------:R-:W-:Y:S05]  /*2e60*/  BRA `(.L_x_73) ;  /* 0xfffffff400107947 */ /* 0x000fea000383ffff */
        .weak           $__internal_0_$__cuda_sm10x_tcgen05_guardrail_trap_col_being_dealloced_not_returned_by_alloc
        .type           $__internal_0_$__cuda_sm10x_tcgen05_guardrail_trap_col_being_dealloced_not_returned_by_alloc,@function
        .size           $__internal_0_$__cuda_sm10x_tcgen05_guardrail_trap_col_being_dealloced_not_returned_by_alloc,($__internal_1_$__cuda_sm10x_tcgen05_guardrail_trap_phase_invalid_during_alloc - $__internal_0_$__cuda_sm10x_tcgen05_guardrail_trap_col_being_dealloced_not_returned_by_alloc)
$__internal_0_$__cuda_sm10x_tcgen05_guardrail_trap_col_being_dealloced_not_returned_by_alloc:
[----:B------:R-:W-:Y:S05]  /*2e70*/  BPT.TRAP 0x1 ;  /* 0x000000040000795c */ /* 0x000fea0000300000 */
[----:B------:R-:W-:-:S04]  /*2e80*/  IMAD.MOV.U32 R3, RZ, RZ, 0x0 ;  /* 0x00000000ff037424 */ /* 0x000fc800078e00ff */
[----:B------:R-:W-:Y:S05]  /*2e90*/  RET.REL.NODEC R2 `(gluon_tcgen05) ;  /* 0xffffffd002587950 */ /* 0x000fea0003c3ffff */
        .weak           $__internal_1_$__cuda_sm10x_tcgen05_guardrail_trap_phase_invalid_during_alloc
        .type           $__internal_1_$__cuda_sm10x_tcgen05_guardrail_trap_phase_invalid_during_alloc,@function
        .size           $__internal_1_$__cuda_sm10x_tcgen05_guardrail_trap_phase_invalid_during_alloc,($__internal_2_$__cuda_sm10x_tcgen05_guardrail_trap_unallocated_columns_being_dealloced - $__internal_1_$__cuda_sm10x_tcgen05_guardrail_trap_phase_invalid_during_alloc)
$__internal_1_$__cuda_sm10x_tcgen05_guardrail_trap_phase_invalid_during_alloc:
[----:B------:R-:W-:Y:S05]  /*2ea0*/  BPT.TRAP 0x1 ;  /* 0x000000040000795c */ /* 0x000fea0000300000 */
[----:B------:R-:W-:-:S04]  /*2eb0*/  IMAD.MOV.U32 R3, RZ, RZ, 0x0 ;  /* 0x00000000ff037424 */ /* 0x000fc800078e00ff */
[----:B------:R-:W-:Y:S05]  /*2ec0*/  RET.REL.NODEC R2 `(gluon_tcgen05) ;  /* 0xffffffd0024c7950 */ /* 0x000fea0003c3ffff */
        .weak           $__internal_2_$__cuda_sm10x_tcgen05_guardrail_trap_unallocated_columns_being_dealloced
        .type           $__internal_2_$__cuda_sm10x_tcgen05_guardrail_trap_unallocated_columns_being_dealloced,@function
        .size           $__internal_2_$__cuda_sm10x_tcgen05_guardrail_trap_unallocated_columns_being_dealloced,(.L_x_77 - $__internal_2_$__cuda_sm10x_tcgen05_guardrail_trap_unallocated_columns_being_dealloced)
$__internal_2_$__cuda_sm10x_tcgen05_guardrail_trap_unallocated_columns_being_dealloced:
[----:B------:R-:W-:Y:S05]  /*2ed0*/  BPT.TRAP 0x1 ;  /* 0x000000040000795c */ /* 0x000fea0000300000 */
[----:B------:R-:W-:-:S04]  /*2ee0*/  IMAD.MOV.U32 R3, RZ, RZ, 0x0 ;  /* 0x00000000ff037424 */ /* 0x000fc800078e00ff */
[----:B------:R-:W-:Y:S05]  /*2ef0*/  RET.REL.NODEC R2 `(gluon_tcgen05) ;  /* 0xffffffd002407950 */ /* 0x000fea0003c3ffff */
.L_x_74:
[----:B------:R-:W-:-:S00]  /*2f00*/  BRA `(.L_x_74) ;  /* 0xfffffffc00fc7947 */ /* 0x000fc0000383ffff */
[----:B------:R-:W-:-:S00]  /*2f10*/  NOP ;  /* 0x0000000000007918 */ /* 0x000fc00000000000 */
        /* <DEDUP_REMOVED lines=14> */
.L_x_77:


//--------------------- .nv.shared.gluon_tcgen05  --------------------------
	.section	.nv.shared.gluon_tcgen05,"aw",@nobits
	.sectionflags	@""
	.align	16
	.zero		1024


//--------------------- .nv.shared.reserved.0     --------------------------
	.section	.nv.shared.reserved.0,"aw",@nobits
	.align	8
	.weak		__nv_reservedSMEM_offset_0_alias
	.size		__nv_reservedSMEM_offset_0_alias, 0, 64
	.other		__nv_reservedSMEM_offset_0_alias,@"STO_CUDA_RESERVED_SHARED STV_DEFAULT"
__nv_reservedSMEM_offset_0_alias:
	.zero		0
.nv.shared.reserved.0:
	.zero		64
	.weak		__nv_reservedSMEM_allocation_phase
	.type		__nv_reservedSMEM_allocation_phase,@object
	.size		__nv_reservedSMEM_allocation_phase,(.L_0 - __nv_reservedSMEM_allocation_phase)
__nv_reservedSMEM_allocation_phase:
	.zero		1
.L_0:
	.zero		7
	.weak		__nv_reservedSMEM_devtool_atexit_pc
	.type		__nv_reservedSMEM_devtool_atexit_pc,@object
	.size		__nv_reservedSMEM_devtool_atexit_pc,(__nv_reservedSMEM_allocation_mask - __nv_reservedSMEM_devtool_atexit_pc)
__nv_reservedSMEM_devtool_atexit_pc:
	.zero		8
	.weak		__nv_reservedSMEM_allocation_mask
	.type		__nv_reservedSMEM_allocation_mask,@object
	.size		__nv_reservedSMEM_allocation_mask,(.L_2 - __nv_reservedSMEM_allocation_mask)
__nv_reservedSMEM_allocation_mask:
	.zero		4
.L_2:


//--------------------- .nv.constant0.gluon_tcgen05 --------------------------
	.section	.nv.constant0.gluon_tcgen05,"a",@progbits
	.sectionflags	@""
	.align	4
.nv.constant0.gluon_tcgen05:
	.zero		976


//--------------------- SYMBOLS --------------------------

	.type		.nv.reservedSmem.offset0,@object
	.size		.nv.reservedSmem.offset0,0x4
	.type		.nv.reservedSmem.cap,@object
	.size		.nv.reservedSmem.cap,0x4
